//
// Generated by NVIDIA NVVM Compiler
//
// Compiler Build ID: CL-36424714
// Cuda compilation tools, release 13.0, V13.0.88
// Based on NVVM 20.0.0
//

.version 9.0
.target sm_100
.address_size 64

	// .globl	_Z13opt_eps_splitiPdS_ddddiiiii

.visible .entry _Z13opt_eps_splitiPdS_ddddiiiii(
	.param .u32 _Z13opt_eps_splitiPdS_ddddiiiii_param_0,
	.param .u64 .ptr .align 1 _Z13opt_eps_splitiPdS_ddddiiiii_param_1,
	.param .u64 .ptr .align 1 _Z13opt_eps_splitiPdS_ddddiiiii_param_2,
	.param .f64 _Z13opt_eps_splitiPdS_ddddiiiii_param_3,
	.param .f64 _Z13opt_eps_splitiPdS_ddddiiiii_param_4,
	.param .f64 _Z13opt_eps_splitiPdS_ddddiiiii_param_5,
	.param .f64 _Z13opt_eps_splitiPdS_ddddiiiii_param_6,
	.param .u32 _Z13opt_eps_splitiPdS_ddddiiiii_param_7,
	.param .u32 _Z13opt_eps_splitiPdS_ddddiiiii_param_8,
	.param .u32 _Z13opt_eps_splitiPdS_ddddiiiii_param_9,
	.param .u32 _Z13opt_eps_splitiPdS_ddddiiiii_param_10,
	.param .u32 _Z13opt_eps_splitiPdS_ddddiiiii_param_11
)
{
	.reg .pred 	%p<24>;
	.reg .b32 	%r<56>;
	.reg .b64 	%rd<11>;
	.reg .b64 	%fd<412>;

	ld.param.u32 	%r20, [_Z13opt_eps_splitiPdS_ddddiiiii_param_0];
	ld.param.u64 	%rd4, [_Z13opt_eps_splitiPdS_ddddiiiii_param_1];
	ld.param.u64 	%rd5, [_Z13opt_eps_splitiPdS_ddddiiiii_param_2];
	ld.param.f64 	%fd121, [_Z13opt_eps_splitiPdS_ddddiiiii_param_3];
	ld.param.f64 	%fd122, [_Z13opt_eps_splitiPdS_ddddiiiii_param_4];
	ld.param.u32 	%r25, [_Z13opt_eps_splitiPdS_ddddiiiii_param_7];
	ld.param.u32 	%r21, [_Z13opt_eps_splitiPdS_ddddiiiii_param_8];
	ld.param.u32 	%r23, [_Z13opt_eps_splitiPdS_ddddiiiii_param_10];
	ld.param.u32 	%r24, [_Z13opt_eps_splitiPdS_ddddiiiii_param_11];
	mov.u32 	%r26, %ctaid.y;
	mov.u32 	%r27, %ntid.y;
	mov.u32 	%r28, %tid.y;
	mad.lo.s32 	%r1, %r26, %r27, %r28;
	mov.u32 	%r29, %ctaid.x;
	mov.u32 	%r30, %ntid.x;
	mov.u32 	%r31, %tid.x;
	mad.lo.s32 	%r2, %r29, %r30, %r31;
	setp.ge.s32 	%p1, %r1, %r25;
	setp.ge.s32 	%p2, %r2, %r21;
	or.pred  	%p3, %p1, %p2;
	@%p3 bra 	$L__BB0_34;
	setp.eq.s32 	%p4, %r24, 0;
	@%p4 bra 	$L__BB0_3;
	mul.lo.s32 	%r32, %r1, %r20;
	shl.b32 	%r33, %r32, 1;
	shl.b32 	%r34, %r2, 1;
	add.s32 	%r51, %r33, %r34;
	bra.uni 	$L__BB0_4;
$L__BB0_3:
	mul.lo.s32 	%r35, %r1, %r20;
	shl.b32 	%r36, %r35, 1;
	add.s32 	%r37, %r36, %r20;
	shl.b32 	%r38, %r2, 1;
	add.s32 	%r39, %r38, %r37;
	add.s32 	%r51, %r39, 1;
$L__BB0_4:
	mad.lo.s32 	%r40, %r21, %r1, %r2;
	cvta.to.global.u64 	%rd6, %rd5;
	mul.wide.s32 	%rd7, %r51, 8;
	add.s64 	%rd1, %rd6, %rd7;
	ld.global.f64 	%fd1, [%rd1];
	ld.global.f64 	%fd2, [%rd1+8];
	mul.wide.s32 	%rd8, %r20, 8;
	add.s64 	%rd2, %rd1, %rd8;
	ld.global.f64 	%fd3, [%rd2+8];
	ld.global.f64 	%fd4, [%rd2];
	shl.b32 	%r41, %r40, 2;
	cvta.to.global.u64 	%rd9, %rd4;
	mul.wide.s32 	%rd10, %r41, 8;
	add.s64 	%rd3, %rd9, %rd10;
	ld.global.f64 	%fd403, [%rd3];
	ld.global.f64 	%fd402, [%rd3+8];
	ld.global.f64 	%fd401, [%rd3+16];
	ld.global.f64 	%fd400, [%rd3+24];
	setp.eq.s32 	%p5, %r23, 0;
	@%p5 bra 	$L__BB0_15;
	ld.param.u32 	%r44, [_Z13opt_eps_splitiPdS_ddddiiiii_param_9];
	sub.f64 	%fd123, %fd403, %fd400;
	sub.f64 	%fd9, %fd1, %fd123;
	sub.f64 	%fd124, %fd402, %fd403;
	sub.f64 	%fd10, %fd2, %fd124;
	sub.f64 	%fd125, %fd401, %fd402;
	sub.f64 	%fd11, %fd3, %fd125;
	sub.f64 	%fd126, %fd400, %fd401;
	sub.f64 	%fd12, %fd4, %fd126;
	sub.f64 	%fd127, %fd12, %fd10;
	sub.f64 	%fd13, %fd11, %fd9;
	add.f64 	%fd128, %fd11, %fd9;
	add.f64 	%fd129, %fd12, %fd10;
	sub.f64 	%fd14, %fd128, %fd129;
	mul.f64 	%fd130, %fd13, %fd13;
	fma.rn.f64 	%fd15, %fd127, %fd127, %fd130;
	mul.f64 	%fd16, %fd14, %fd14;
	add.f64 	%fd131, %fd121, 0d4000000000000000;
	mul.f64 	%fd132, %fd131, %fd131;
	div.rn.f64 	%fd133, %fd15, %fd132;
	add.f64 	%fd134, %fd121, 0d4010000000000000;
	mul.f64 	%fd135, %fd134, %fd134;
	div.rn.f64 	%fd136, %fd16, %fd135;
	add.f64 	%fd137, %fd133, %fd136;
	setp.leu.f64 	%p6, %fd137, %fd122;
	setp.lt.s32 	%p7, %r44, 1;
	or.pred  	%p8, %p6, %p7;
	mov.f64 	%fd374, %fd121;
	@%p8 bra 	$L__BB0_12;
	ld.param.u32 	%r45, [_Z13opt_eps_splitiPdS_ddddiiiii_param_9];
	setp.lt.u32 	%p9, %r45, 4;
	mov.f64 	%fd374, %fd121;
	@%p9 bra 	$L__BB0_9;
	ld.param.u32 	%r46, [_Z13opt_eps_splitiPdS_ddddiiiii_param_9];
	and.b32  	%r42, %r46, 2147483644;
	neg.s32 	%r52, %r42;
	mov.f64 	%fd374, %fd121;
$L__BB0_8:
	add.f64 	%fd139, %fd374, 0d4000000000000000;
	mul.f64 	%fd140, %fd139, %fd139;
	div.rn.f64 	%fd141, %fd15, %fd140;
	add.f64 	%fd142, %fd374, 0d4010000000000000;
	mul.f64 	%fd143, %fd142, %fd142;
	div.rn.f64 	%fd144, %fd16, %fd143;
	div.rn.f64 	%fd145, %fd141, %fd139;
	div.rn.f64 	%fd146, %fd144, %fd142;
	add.f64 	%fd147, %fd145, %fd146;
	add.f64 	%fd148, %fd141, %fd144;
	sub.f64 	%fd149, %fd148, %fd122;
	mul.f64 	%fd150, %fd149, 0d3FE0000000000000;
	div.rn.f64 	%fd151, %fd150, %fd147;
	add.f64 	%fd152, %fd374, %fd151;
	max.f64 	%fd153, %fd121, %fd152;
	add.f64 	%fd154, %fd153, 0d4000000000000000;
	mul.f64 	%fd155, %fd154, %fd154;
	div.rn.f64 	%fd156, %fd15, %fd155;
	add.f64 	%fd157, %fd153, 0d4010000000000000;
	mul.f64 	%fd158, %fd157, %fd157;
	div.rn.f64 	%fd159, %fd16, %fd158;
	div.rn.f64 	%fd160, %fd156, %fd154;
	div.rn.f64 	%fd161, %fd159, %fd157;
	add.f64 	%fd162, %fd160, %fd161;
	add.f64 	%fd163, %fd156, %fd159;
	sub.f64 	%fd164, %fd163, %fd122;
	mul.f64 	%fd165, %fd164, 0d3FE0000000000000;
	div.rn.f64 	%fd166, %fd165, %fd162;
	add.f64 	%fd167, %fd153, %fd166;
	max.f64 	%fd168, %fd121, %fd167;
	add.f64 	%fd169, %fd168, 0d4000000000000000;
	mul.f64 	%fd170, %fd169, %fd169;
	div.rn.f64 	%fd171, %fd15, %fd170;
	add.f64 	%fd172, %fd168, 0d4010000000000000;
	mul.f64 	%fd173, %fd172, %fd172;
	div.rn.f64 	%fd174, %fd16, %fd173;
	div.rn.f64 	%fd175, %fd171, %fd169;
	div.rn.f64 	%fd176, %fd174, %fd172;
	add.f64 	%fd177, %fd175, %fd176;
	add.f64 	%fd178, %fd171, %fd174;
	sub.f64 	%fd179, %fd178, %fd122;
	mul.f64 	%fd180, %fd179, 0d3FE0000000000000;
	div.rn.f64 	%fd181, %fd180, %fd177;
	add.f64 	%fd182, %fd168, %fd181;
	max.f64 	%fd183, %fd121, %fd182;
	add.f64 	%fd184, %fd183, 0d4000000000000000;
	mul.f64 	%fd185, %fd184, %fd184;
	div.rn.f64 	%fd186, %fd15, %fd185;
	add.f64 	%fd187, %fd183, 0d4010000000000000;
	mul.f64 	%fd188, %fd187, %fd187;
	div.rn.f64 	%fd189, %fd16, %fd188;
	div.rn.f64 	%fd190, %fd186, %fd184;
	div.rn.f64 	%fd191, %fd189, %fd187;
	add.f64 	%fd192, %fd190, %fd191;
	add.f64 	%fd193, %fd186, %fd189;
	sub.f64 	%fd194, %fd193, %fd122;
	mul.f64 	%fd195, %fd194, 0d3FE0000000000000;
	div.rn.f64 	%fd196, %fd195, %fd192;
	add.f64 	%fd197, %fd183, %fd196;
	max.f64 	%fd374, %fd121, %fd197;
	add.s32 	%r52, %r52, 4;
	setp.ne.s32 	%p10, %r52, 0;
	@%p10 bra 	$L__BB0_8;
$L__BB0_9:
	ld.param.u32 	%r47, [_Z13opt_eps_splitiPdS_ddddiiiii_param_9];
	and.b32  	%r9, %r47, 3;
	setp.eq.s32 	%p11, %r9, 0;
	@%p11 bra 	$L__BB0_12;
	neg.s32 	%r53, %r9;
$L__BB0_11:
	.pragma "nounroll";
	add.f64 	%fd198, %fd374, 0d4000000000000000;
	mul.f64 	%fd199, %fd198, %fd198;
	div.rn.f64 	%fd200, %fd15, %fd199;
	add.f64 	%fd201, %fd374, 0d4010000000000000;
	mul.f64 	%fd202, %fd201, %fd201;
	div.rn.f64 	%fd203, %fd16, %fd202;
	div.rn.f64 	%fd204, %fd200, %fd198;
	div.rn.f64 	%fd205, %fd203, %fd201;
	add.f64 	%fd206, %fd204, %fd205;
	add.f64 	%fd207, %fd200, %fd203;
	sub.f64 	%fd208, %fd207, %fd122;
	mul.f64 	%fd209, %fd208, 0d3FE0000000000000;
	div.rn.f64 	%fd210, %fd209, %fd206;
	add.f64 	%fd211, %fd374, %fd210;
	max.f64 	%fd374, %fd121, %fd211;
	add.s32 	%r53, %r53, 1;
	setp.ne.s32 	%p12, %r53, 0;
	@%p12 bra 	$L__BB0_11;
$L__BB0_12:
	sub.f64 	%fd212, %fd12, %fd10;
	mul.f64 	%fd213, %fd212, 0d3FE0000000000000;
	add.f64 	%fd214, %fd374, 0d4000000000000000;
	div.rn.f64 	%fd215, %fd213, %fd214;
	mul.f64 	%fd216, %fd13, 0d3FE0000000000000;
	div.rn.f64 	%fd217, %fd216, %fd214;
	mul.f64 	%fd218, %fd14, 0d3FE0000000000000;
	add.f64 	%fd219, %fd374, 0d4010000000000000;
	div.rn.f64 	%fd220, %fd218, %fd219;
	sub.f64 	%fd221, %fd215, %fd217;
	add.f64 	%fd222, %fd215, %fd217;
	add.f64 	%fd402, %fd220, %fd222;
	sub.f64 	%fd401, %fd221, %fd220;
	sub.f64 	%fd400, %fd220, %fd222;
	neg.f64 	%fd223, %fd221;
	sub.f64 	%fd403, %fd223, %fd220;
	mul.f64 	%fd224, %fd402, %fd402;
	fma.rn.f64 	%fd225, %fd403, %fd403, %fd224;
	fma.rn.f64 	%fd226, %fd401, %fd401, %fd225;
	fma.rn.f64 	%fd28, %fd400, %fd400, %fd226;
	setp.leu.f64 	%p13, %fd28, %fd122;
	@%p13 bra 	$L__BB0_14;
	div.rn.f64 	%fd227, %fd122, %fd28;
	sqrt.rn.f64 	%fd228, %fd227;
	mul.f64 	%fd403, %fd228, %fd403;
	mul.f64 	%fd402, %fd228, %fd402;
	mul.f64 	%fd401, %fd228, %fd401;
	mul.f64 	%fd400, %fd228, %fd400;
$L__BB0_14:
	sub.f64 	%fd229, %fd403, %fd400;
	add.f64 	%fd407, %fd9, %fd229;
	sub.f64 	%fd230, %fd402, %fd403;
	add.f64 	%fd406, %fd10, %fd230;
	sub.f64 	%fd231, %fd401, %fd402;
	add.f64 	%fd405, %fd11, %fd231;
	sub.f64 	%fd232, %fd400, %fd401;
	add.f64 	%fd404, %fd12, %fd232;
	bra.uni 	$L__BB0_33;
$L__BB0_15:
	ld.param.u32 	%r48, [_Z13opt_eps_splitiPdS_ddddiiiii_param_9];
	fma.rn.f64 	%fd233, %fd121, 0d3FD0000000000000, 0d3FF0000000000000;
	rcp.rn.f64 	%fd41, %fd233;
	sub.f64 	%fd234, %fd403, %fd400;
	sub.f64 	%fd42, %fd1, %fd234;
	sub.f64 	%fd235, %fd402, %fd403;
	sub.f64 	%fd43, %fd2, %fd235;
	sub.f64 	%fd236, %fd401, %fd402;
	sub.f64 	%fd44, %fd3, %fd236;
	sub.f64 	%fd237, %fd400, %fd401;
	sub.f64 	%fd45, %fd4, %fd237;
	setp.lt.s32 	%p14, %r48, 1;
	@%p14 bra 	$L__BB0_32;
	ld.param.u32 	%r49, [_Z13opt_eps_splitiPdS_ddddiiiii_param_9];
	and.b32  	%r13, %r49, 3;
	setp.lt.u32 	%p15, %r49, 4;
	@%p15 bra 	$L__BB0_27;
	ld.param.u32 	%r50, [_Z13opt_eps_splitiPdS_ddddiiiii_param_9];
	and.b32  	%r43, %r50, 2147483644;
	neg.s32 	%r54, %r43;
$L__BB0_18:
	add.f64 	%fd240, %fd400, %fd402;
	add.f64 	%fd241, %fd240, %fd43;
	sub.f64 	%fd242, %fd241, %fd42;
	mul.f64 	%fd243, %fd242, 0d3FD0000000000000;
	fma.rn.f64 	%fd244, %fd403, 0d3FE0000000000000, %fd243;
	mul.f64 	%fd50, %fd41, %fd244;
	add.f64 	%fd245, %fd403, %fd401;
	add.f64 	%fd246, %fd245, %fd44;
	sub.f64 	%fd247, %fd246, %fd43;
	mul.f64 	%fd248, %fd247, 0d3FD0000000000000;
	fma.rn.f64 	%fd249, %fd402, 0d3FE0000000000000, %fd248;
	mul.f64 	%fd51, %fd41, %fd249;
	mul.f64 	%fd250, %fd51, %fd51;
	fma.rn.f64 	%fd251, %fd50, %fd50, %fd250;
	add.f64 	%fd252, %fd240, %fd45;
	sub.f64 	%fd253, %fd252, %fd44;
	mul.f64 	%fd254, %fd253, 0d3FD0000000000000;
	fma.rn.f64 	%fd255, %fd401, 0d3FE0000000000000, %fd254;
	mul.f64 	%fd52, %fd41, %fd255;
	fma.rn.f64 	%fd256, %fd52, %fd52, %fd251;
	add.f64 	%fd257, %fd245, %fd42;
	sub.f64 	%fd258, %fd257, %fd45;
	mul.f64 	%fd259, %fd258, 0d3FD0000000000000;
	fma.rn.f64 	%fd260, %fd400, 0d3FE0000000000000, %fd259;
	mul.f64 	%fd53, %fd41, %fd260;
	fma.rn.f64 	%fd54, %fd53, %fd53, %fd256;
	setp.leu.f64 	%p16, %fd54, %fd122;
	mov.f64 	%fd383, 0d3FF0000000000000;
	@%p16 bra 	$L__BB0_20;
	div.rn.f64 	%fd261, %fd122, %fd54;
	sqrt.rn.f64 	%fd383, %fd261;
$L__BB0_20:
	mul.f64 	%fd263, %fd50, %fd383;
	mul.f64 	%fd264, %fd51, %fd383;
	mul.f64 	%fd265, %fd52, %fd383;
	mul.f64 	%fd266, %fd53, %fd383;
	add.f64 	%fd267, %fd266, %fd264;
	add.f64 	%fd268, %fd267, %fd43;
	sub.f64 	%fd269, %fd268, %fd42;
	mul.f64 	%fd270, %fd269, 0d3FD0000000000000;
	fma.rn.f64 	%fd271, %fd263, 0d3FE0000000000000, %fd270;
	mul.f64 	%fd57, %fd41, %fd271;
	add.f64 	%fd272, %fd263, %fd265;
	add.f64 	%fd273, %fd272, %fd44;
	sub.f64 	%fd274, %fd273, %fd43;
	mul.f64 	%fd275, %fd274, 0d3FD0000000000000;
	fma.rn.f64 	%fd276, %fd264, 0d3FE0000000000000, %fd275;
	mul.f64 	%fd58, %fd41, %fd276;
	mul.f64 	%fd277, %fd58, %fd58;
	fma.rn.f64 	%fd278, %fd57, %fd57, %fd277;
	add.f64 	%fd279, %fd267, %fd45;
	sub.f64 	%fd280, %fd279, %fd44;
	mul.f64 	%fd281, %fd280, 0d3FD0000000000000;
	fma.rn.f64 	%fd282, %fd265, 0d3FE0000000000000, %fd281;
	mul.f64 	%fd59, %fd41, %fd282;
	fma.rn.f64 	%fd283, %fd59, %fd59, %fd278;
	add.f64 	%fd284, %fd272, %fd42;
	sub.f64 	%fd285, %fd284, %fd45;
	mul.f64 	%fd286, %fd285, 0d3FD0000000000000;
	fma.rn.f64 	%fd287, %fd266, 0d3FE0000000000000, %fd286;
	mul.f64 	%fd60, %fd41, %fd287;
	fma.rn.f64 	%fd61, %fd60, %fd60, %fd283;
	setp.leu.f64 	%p17, %fd61, %fd122;
	mov.f64 	%fd384, 0d3FF0000000000000;
	@%p17 bra 	$L__BB0_22;
	div.rn.f64 	%fd288, %fd122, %fd61;
	sqrt.rn.f64 	%fd384, %fd288;
$L__BB0_22:
	mul.f64 	%fd290, %fd57, %fd384;
	mul.f64 	%fd291, %fd58, %fd384;
	mul.f64 	%fd292, %fd59, %fd384;
	mul.f64 	%fd293, %fd60, %fd384;
	add.f64 	%fd294, %fd293, %fd291;
	add.f64 	%fd295, %fd294, %fd43;
	sub.f64 	%fd296, %fd295, %fd42;
	mul.f64 	%fd297, %fd296, 0d3FD0000000000000;
	fma.rn.f64 	%fd298, %fd290, 0d3FE0000000000000, %fd297;
	mul.f64 	%fd64, %fd41, %fd298;
	add.f64 	%fd299, %fd290, %fd292;
	add.f64 	%fd300, %fd299, %fd44;
	sub.f64 	%fd301, %fd300, %fd43;
	mul.f64 	%fd302, %fd301, 0d3FD0000000000000;
	fma.rn.f64 	%fd303, %fd291, 0d3FE0000000000000, %fd302;
	mul.f64 	%fd65, %fd41, %fd303;
	mul.f64 	%fd304, %fd65, %fd65;
	fma.rn.f64 	%fd305, %fd64, %fd64, %fd304;
	add.f64 	%fd306, %fd294, %fd45;
	sub.f64 	%fd307, %fd306, %fd44;
	mul.f64 	%fd308, %fd307, 0d3FD0000000000000;
	fma.rn.f64 	%fd309, %fd292, 0d3FE0000000000000, %fd308;
	mul.f64 	%fd66, %fd41, %fd309;
	fma.rn.f64 	%fd310, %fd66, %fd66, %fd305;
	add.f64 	%fd311, %fd299, %fd42;
	sub.f64 	%fd312, %fd311, %fd45;
	mul.f64 	%fd313, %fd312, 0d3FD0000000000000;
	fma.rn.f64 	%fd314, %fd293, 0d3FE0000000000000, %fd313;
	mul.f64 	%fd67, %fd41, %fd314;
	fma.rn.f64 	%fd68, %fd67, %fd67, %fd310;
	setp.leu.f64 	%p18, %fd68, %fd122;
	mov.f64 	%fd385, 0d3FF0000000000000;
	@%p18 bra 	$L__BB0_24;
	div.rn.f64 	%fd315, %fd122, %fd68;
	sqrt.rn.f64 	%fd385, %fd315;
$L__BB0_24:
	mul.f64 	%fd317, %fd64, %fd385;
	mul.f64 	%fd318, %fd65, %fd385;
	mul.f64 	%fd319, %fd66, %fd385;
	mul.f64 	%fd320, %fd67, %fd385;
	add.f64 	%fd321, %fd320, %fd318;
	add.f64 	%fd322, %fd321, %fd43;
	sub.f64 	%fd323, %fd322, %fd42;
	mul.f64 	%fd324, %fd323, 0d3FD0000000000000;
	fma.rn.f64 	%fd325, %fd317, 0d3FE0000000000000, %fd324;
	mul.f64 	%fd71, %fd41, %fd325;
	add.f64 	%fd326, %fd317, %fd319;
	add.f64 	%fd327, %fd326, %fd44;
	sub.f64 	%fd328, %fd327, %fd43;
	mul.f64 	%fd329, %fd328, 0d3FD0000000000000;
	fma.rn.f64 	%fd330, %fd318, 0d3FE0000000000000, %fd329;
	mul.f64 	%fd72, %fd41, %fd330;
	mul.f64 	%fd331, %fd72, %fd72;
	fma.rn.f64 	%fd332, %fd71, %fd71, %fd331;
	add.f64 	%fd333, %fd321, %fd45;
	sub.f64 	%fd334, %fd333, %fd44;
	mul.f64 	%fd335, %fd334, 0d3FD0000000000000;
	fma.rn.f64 	%fd336, %fd319, 0d3FE0000000000000, %fd335;
	mul.f64 	%fd73, %fd41, %fd336;
	fma.rn.f64 	%fd337, %fd73, %fd73, %fd332;
	add.f64 	%fd338, %fd326, %fd42;
	sub.f64 	%fd339, %fd338, %fd45;
	mul.f64 	%fd340, %fd339, 0d3FD0000000000000;
	fma.rn.f64 	%fd341, %fd320, 0d3FE0000000000000, %fd340;
	mul.f64 	%fd74, %fd41, %fd341;
	fma.rn.f64 	%fd75, %fd74, %fd74, %fd337;
	setp.leu.f64 	%p19, %fd75, %fd122;
	mov.f64 	%fd386, 0d3FF0000000000000;
	@%p19 bra 	$L__BB0_26;
	div.rn.f64 	%fd342, %fd122, %fd75;
	sqrt.rn.f64 	%fd386, %fd342;
$L__BB0_26:
	mul.f64 	%fd403, %fd71, %fd386;
	mul.f64 	%fd402, %fd72, %fd386;
	mul.f64 	%fd401, %fd73, %fd386;
	mul.f64 	%fd400, %fd74, %fd386;
	add.s32 	%r54, %r54, 4;
	setp.ne.s32 	%p20, %r54, 0;
	@%p20 bra 	$L__BB0_18;
$L__BB0_27:
	setp.eq.s32 	%p21, %r13, 0;
	@%p21 bra 	$L__BB0_32;
	neg.s32 	%r55, %r13;
$L__BB0_29:
	.pragma "nounroll";
	add.f64 	%fd344, %fd400, %fd402;
	add.f64 	%fd345, %fd344, %fd43;
	sub.f64 	%fd346, %fd345, %fd42;
	mul.f64 	%fd347, %fd346, 0d3FD0000000000000;
	fma.rn.f64 	%fd348, %fd403, 0d3FE0000000000000, %fd347;
	mul.f64 	%fd94, %fd41, %fd348;
	add.f64 	%fd349, %fd403, %fd401;
	add.f64 	%fd350, %fd349, %fd44;
	sub.f64 	%fd351, %fd350, %fd43;
	mul.f64 	%fd352, %fd351, 0d3FD0000000000000;
	fma.rn.f64 	%fd353, %fd402, 0d3FE0000000000000, %fd352;
	mul.f64 	%fd95, %fd41, %fd353;
	mul.f64 	%fd354, %fd95, %fd95;
	fma.rn.f64 	%fd355, %fd94, %fd94, %fd354;
	add.f64 	%fd356, %fd344, %fd45;
	sub.f64 	%fd357, %fd356, %fd44;
	mul.f64 	%fd358, %fd357, 0d3FD0000000000000;
	fma.rn.f64 	%fd359, %fd401, 0d3FE0000000000000, %fd358;
	mul.f64 	%fd96, %fd41, %fd359;
	fma.rn.f64 	%fd360, %fd96, %fd96, %fd355;
	add.f64 	%fd361, %fd349, %fd42;
	sub.f64 	%fd362, %fd361, %fd45;
	mul.f64 	%fd363, %fd362, 0d3FD0000000000000;
	fma.rn.f64 	%fd364, %fd400, 0d3FE0000000000000, %fd363;
	mul.f64 	%fd97, %fd41, %fd364;
	fma.rn.f64 	%fd98, %fd97, %fd97, %fd360;
	setp.leu.f64 	%p22, %fd98, %fd122;
	mov.f64 	%fd399, 0d3FF0000000000000;
	@%p22 bra 	$L__BB0_31;
	div.rn.f64 	%fd365, %fd122, %fd98;
	sqrt.rn.f64 	%fd399, %fd365;
$L__BB0_31:
	mul.f64 	%fd403, %fd94, %fd399;
	mul.f64 	%fd402, %fd95, %fd399;
	mul.f64 	%fd401, %fd96, %fd399;
	mul.f64 	%fd400, %fd97, %fd399;
	add.s32 	%r55, %r55, 1;
	setp.ne.s32 	%p23, %r55, 0;
	@%p23 bra 	$L__BB0_29;
$L__BB0_32:
	sub.f64 	%fd366, %fd403, %fd400;
	add.f64 	%fd407, %fd42, %fd366;
	sub.f64 	%fd367, %fd402, %fd403;
	add.f64 	%fd406, %fd43, %fd367;
	sub.f64 	%fd368, %fd401, %fd402;
	add.f64 	%fd405, %fd44, %fd368;
	sub.f64 	%fd369, %fd400, %fd401;
	add.f64 	%fd404, %fd45, %fd369;
$L__BB0_33:
	st.global.f64 	[%rd1], %fd407;
	st.global.f64 	[%rd1+8], %fd406;
	st.global.f64 	[%rd2+8], %fd405;
	st.global.f64 	[%rd2], %fd404;
	st.global.f64 	[%rd3], %fd403;
	st.global.f64 	[%rd3+8], %fd402;
	st.global.f64 	[%rd3+16], %fd401;
	st.global.f64 	[%rd3+24], %fd400;
$L__BB0_34:
	ret;

}
	// .globl	_Z17over_relax_eps_2diPdS_S_diii
.visible .entry _Z17over_relax_eps_2diPdS_S_diii(
	.param .u32 _Z17over_relax_eps_2diPdS_S_diii_param_0,
	.param .u64 .ptr .align 1 _Z17over_relax_eps_2diPdS_S_diii_param_1,
	.param .u64 .ptr .align 1 _Z17over_relax_eps_2diPdS_S_diii_param_2,
	.param .u64 .ptr .align 1 _Z17over_relax_eps_2diPdS_S_diii_param_3,
	.param .f64 _Z17over_relax_eps_2diPdS_S_diii_param_4,
	.param .u32 _Z17over_relax_eps_2diPdS_S_diii_param_5,
	.param .u32 _Z17over_relax_eps_2diPdS_S_diii_param_6,
	.param .u32 _Z17over_relax_eps_2diPdS_S_diii_param_7
)
{
	.reg .pred 	%p<5>;
	.reg .b32 	%r<27>;
	.reg .b64 	%rd<16>;
	.reg .b64 	%fd<38>;

	ld.param.u32 	%r6, [_Z17over_relax_eps_2diPdS_S_diii_param_0];
	ld.param.u64 	%rd3, [_Z17over_relax_eps_2diPdS_S_diii_param_3];
	ld.param.f64 	%fd1, [_Z17over_relax_eps_2diPdS_S_diii_param_4];
	ld.param.u32 	%r9, [_Z17over_relax_eps_2diPdS_S_diii_param_5];
	ld.param.u32 	%r7, [_Z17over_relax_eps_2diPdS_S_diii_param_6];
	ld.param.u32 	%r8, [_Z17over_relax_eps_2diPdS_S_diii_param_7];
	mov.u32 	%r10, %ctaid.y;
	mov.u32 	%r11, %ntid.y;
	mov.u32 	%r12, %tid.y;
	mad.lo.s32 	%r1, %r10, %r11, %r12;
	mov.u32 	%r13, %ctaid.x;
	mov.u32 	%r14, %ntid.x;
	mov.u32 	%r15, %tid.x;
	mad.lo.s32 	%r2, %r13, %r14, %r15;
	setp.ge.s32 	%p1, %r1, %r9;
	setp.ge.s32 	%p2, %r2, %r7;
	or.pred  	%p3, %p1, %p2;
	@%p3 bra 	$L__BB1_5;
	setp.eq.s32 	%p4, %r8, 0;
	@%p4 bra 	$L__BB1_3;
	mul.lo.s32 	%r16, %r1, %r6;
	shl.b32 	%r17, %r16, 1;
	shl.b32 	%r18, %r2, 1;
	add.s32 	%r26, %r17, %r18;
	bra.uni 	$L__BB1_4;
$L__BB1_3:
	mul.lo.s32 	%r19, %r1, %r6;
	shl.b32 	%r20, %r19, 1;
	add.s32 	%r21, %r20, %r6;
	shl.b32 	%r22, %r2, 1;
	add.s32 	%r23, %r22, %r21;
	add.s32 	%r26, %r23, 1;
$L__BB1_4:
	ld.param.u64 	%rd15, [_Z17over_relax_eps_2diPdS_S_diii_param_2];
	ld.param.u64 	%rd14, [_Z17over_relax_eps_2diPdS_S_diii_param_1];
	mad.lo.s32 	%r24, %r7, %r1, %r2;
	shl.b32 	%r25, %r24, 2;
	cvta.to.global.u64 	%rd4, %rd15;
	mul.wide.s32 	%rd5, %r25, 8;
	add.s64 	%rd6, %rd4, %rd5;
	ld.global.f64 	%fd2, [%rd6];
	cvta.to.global.u64 	%rd7, %rd14;
	add.s64 	%rd8, %rd7, %rd5;
	ld.global.f64 	%fd3, [%rd8];
	sub.f64 	%fd4, %fd2, %fd3;
	mul.f64 	%fd5, %fd1, %fd4;
	ld.global.f64 	%fd6, [%rd6+8];
	ld.global.f64 	%fd7, [%rd8+8];
	sub.f64 	%fd8, %fd6, %fd7;
	mul.f64 	%fd9, %fd1, %fd8;
	ld.global.f64 	%fd10, [%rd6+16];
	ld.global.f64 	%fd11, [%rd8+16];
	sub.f64 	%fd12, %fd10, %fd11;
	mul.f64 	%fd13, %fd1, %fd12;
	ld.global.f64 	%fd14, [%rd6+24];
	ld.global.f64 	%fd15, [%rd8+24];
	sub.f64 	%fd16, %fd14, %fd15;
	mul.f64 	%fd17, %fd1, %fd16;
	sub.f64 	%fd18, %fd5, %fd17;
	cvta.to.global.u64 	%rd9, %rd3;
	mul.wide.s32 	%rd10, %r26, 8;
	add.s64 	%rd11, %rd9, %rd10;
	ld.global.f64 	%fd19, [%rd11];
	add.f64 	%fd20, %fd19, %fd18;
	st.global.f64 	[%rd11], %fd20;
	sub.f64 	%fd21, %fd9, %fd5;
	ld.global.f64 	%fd22, [%rd11+8];
	add.f64 	%fd23, %fd22, %fd21;
	st.global.f64 	[%rd11+8], %fd23;
	sub.f64 	%fd24, %fd13, %fd9;
	mul.wide.s32 	%rd12, %r6, 8;
	add.s64 	%rd13, %rd11, %rd12;
	ld.global.f64 	%fd25, [%rd13+8];
	add.f64 	%fd26, %fd25, %fd24;
	st.global.f64 	[%rd13+8], %fd26;
	sub.f64 	%fd27, %fd17, %fd13;
	ld.global.f64 	%fd28, [%rd13];
	add.f64 	%fd29, %fd28, %fd27;
	st.global.f64 	[%rd13], %fd29;
	ld.global.f64 	%fd30, [%rd6];
	add.f64 	%fd31, %fd30, %fd5;
	st.global.f64 	[%rd8], %fd31;
	ld.global.f64 	%fd32, [%rd6+8];
	add.f64 	%fd33, %fd32, %fd9;
	st.global.f64 	[%rd8+8], %fd33;
	ld.global.f64 	%fd34, [%rd6+16];
	add.f64 	%fd35, %fd34, %fd13;
	st.global.f64 	[%rd8+16], %fd35;
	ld.global.f64 	%fd36, [%rd6+24];
	add.f64 	%fd37, %fd36, %fd17;
	st.global.f64 	[%rd8+24], %fd37;
$L__BB1_5:
	ret;

}
	// .globl	_Z14gap_arr_eps_2diPdS_S_ddddiii
.visible .entry _Z14gap_arr_eps_2diPdS_S_ddddiii(
	.param .u32 _Z14gap_arr_eps_2diPdS_S_ddddiii_param_0,
	.param .u64 .ptr .align 1 _Z14gap_arr_eps_2diPdS_S_ddddiii_param_1,
	.param .u64 .ptr .align 1 _Z14gap_arr_eps_2diPdS_S_ddddiii_param_2,
	.param .u64 .ptr .align 1 _Z14gap_arr_eps_2diPdS_S_ddddiii_param_3,
	.param .f64 _Z14gap_arr_eps_2diPdS_S_ddddiii_param_4,
	.param .f64 _Z14gap_arr_eps_2diPdS_S_ddddiii_param_5,
	.param .f64 _Z14gap_arr_eps_2diPdS_S_ddddiii_param_6,
	.param .f64 _Z14gap_arr_eps_2diPdS_S_ddddiii_param_7,
	.param .u32 _Z14gap_arr_eps_2diPdS_S_ddddiii_param_8,
	.param .u32 _Z14gap_arr_eps_2diPdS_S_ddddiii_param_9,
	.param .u32 _Z14gap_arr_eps_2diPdS_S_ddddiii_param_10
)
{
	.reg .pred 	%p<6>;
	.reg .b32 	%r<27>;
	.reg .b64 	%rd<17>;
	.reg .b64 	%fd<42>;

	ld.param.u32 	%r7, [_Z14gap_arr_eps_2diPdS_S_ddddiii_param_0];
	ld.param.u64 	%rd3, [_Z14gap_arr_eps_2diPdS_S_ddddiii_param_3];
	ld.param.f64 	%fd7, [_Z14gap_arr_eps_2diPdS_S_ddddiii_param_4];
	ld.param.f64 	%fd8, [_Z14gap_arr_eps_2diPdS_S_ddddiii_param_5];
	ld.param.f64 	%fd9, [_Z14gap_arr_eps_2diPdS_S_ddddiii_param_6];
	ld.param.f64 	%fd10, [_Z14gap_arr_eps_2diPdS_S_ddddiii_param_7];
	ld.param.u32 	%r10, [_Z14gap_arr_eps_2diPdS_S_ddddiii_param_8];
	ld.param.u32 	%r8, [_Z14gap_arr_eps_2diPdS_S_ddddiii_param_9];
	ld.param.u32 	%r9, [_Z14gap_arr_eps_2diPdS_S_ddddiii_param_10];
	mov.u32 	%r11, %ctaid.y;
	mov.u32 	%r12, %ntid.y;
	mov.u32 	%r13, %tid.y;
	mad.lo.s32 	%r1, %r11, %r12, %r13;
	mov.u32 	%r14, %ctaid.x;
	mov.u32 	%r15, %ntid.x;
	mov.u32 	%r16, %tid.x;
	mad.lo.s32 	%r2, %r14, %r15, %r16;
	setp.ge.s32 	%p1, %r1, %r10;
	setp.ge.s32 	%p2, %r2, %r8;
	or.pred  	%p3, %p1, %p2;
	@%p3 bra 	$L__BB2_8;
	setp.eq.s32 	%p4, %r9, 0;
	@%p4 bra 	$L__BB2_3;
	mul.lo.s32 	%r17, %r1, %r7;
	shl.b32 	%r18, %r17, 1;
	shl.b32 	%r19, %r2, 1;
	add.s32 	%r26, %r18, %r19;
	bra.uni 	$L__BB2_4;
$L__BB2_3:
	mul.lo.s32 	%r20, %r1, %r7;
	shl.b32 	%r21, %r20, 1;
	add.s32 	%r22, %r21, %r7;
	shl.b32 	%r23, %r2, 1;
	add.s32 	%r24, %r23, %r22;
	add.s32 	%r26, %r24, 1;
$L__BB2_4:
	ld.param.u64 	%rd16, [_Z14gap_arr_eps_2diPdS_S_ddddiii_param_2];
	mad.lo.s32 	%r6, %r8, %r1, %r2;
	shl.b32 	%r25, %r6, 2;
	cvta.to.global.u64 	%rd4, %rd16;
	mul.wide.s32 	%rd5, %r25, 8;
	add.s64 	%rd6, %rd4, %rd5;
	cvta.to.global.u64 	%rd7, %rd3;
	mul.wide.s32 	%rd8, %r26, 8;
	add.s64 	%rd9, %rd7, %rd8;
	ld.global.f64 	%fd11, [%rd9];
	ld.global.f64 	%fd12, [%rd9+8];
	mul.wide.s32 	%rd10, %r7, 8;
	add.s64 	%rd11, %rd9, %rd10;
	ld.global.f64 	%fd13, [%rd11+8];
	ld.global.f64 	%fd14, [%rd11];
	sub.f64 	%fd15, %fd11, %fd14;
	ld.global.f64 	%fd16, [%rd6+24];
	sub.f64 	%fd17, %fd12, %fd11;
	mul.f64 	%fd18, %fd17, %fd17;
	fma.rn.f64 	%fd19, %fd15, %fd15, %fd18;
	ld.global.f64 	%fd20, [%rd6];
	mul.f64 	%fd21, %fd20, %fd17;
	fma.rn.f64 	%fd22, %fd16, %fd15, %fd21;
	mul.f64 	%fd23, %fd20, %fd20;
	fma.rn.f64 	%fd24, %fd16, %fd16, %fd23;
	sub.f64 	%fd25, %fd13, %fd12;
	fma.rn.f64 	%fd26, %fd25, %fd25, %fd19;
	ld.global.f64 	%fd27, [%rd6+8];
	fma.rn.f64 	%fd28, %fd27, %fd25, %fd22;
	fma.rn.f64 	%fd29, %fd27, %fd27, %fd24;
	sub.f64 	%fd30, %fd14, %fd13;
	fma.rn.f64 	%fd1, %fd30, %fd30, %fd26;
	ld.global.f64 	%fd31, [%rd6+16];
	fma.rn.f64 	%fd32, %fd31, %fd30, %fd28;
	fma.rn.f64 	%fd33, %fd31, %fd31, %fd29;
	mul.f64 	%fd2, %fd7, 0d3FE0000000000000;
	mul.f64 	%fd34, %fd2, %fd33;
	sub.f64 	%fd3, %fd34, %fd32;
	setp.geu.f64 	%p5, %fd1, %fd10;
	@%p5 bra 	$L__BB2_6;
	mul.f64 	%fd38, %fd1, 0d3FE0000000000000;
	div.rn.f64 	%fd41, %fd38, %fd7;
	bra.uni 	$L__BB2_7;
$L__BB2_6:
	sqrt.rn.f64 	%fd35, %fd1;
	mul.f64 	%fd36, %fd9, %fd35;
	mul.f64 	%fd37, %fd2, %fd8;
	sub.f64 	%fd41, %fd36, %fd37;
$L__BB2_7:
	ld.param.u64 	%rd15, [_Z14gap_arr_eps_2diPdS_S_ddddiii_param_1];
	add.f64 	%fd39, %fd3, 0d0000000000000000;
	add.f64 	%fd40, %fd39, %fd41;
	cvta.to.global.u64 	%rd12, %rd15;
	mul.wide.s32 	%rd13, %r6, 8;
	add.s64 	%rd14, %rd12, %rd13;
	st.global.f64 	[%rd14], %fd40;
$L__BB2_8:
	ret;

}


// ===== COMPILED SASS (sm_100) =====

	.target	sm_100

	.elftype	@"ET_EXEC"


//--------------------- .note.nv.tkinfo           --------------------------
	.section	.note.nv.tkinfo,"",@"SHT_NOTE"
	.sectionflags	@"SHF_NOTE_NV_TKINFO"
	.tkinfo
        /*0018*/ 	.word	0x00000002
        /*0030*/ 	.string	""
        /*0030*/ 	.string	"ptxas"
        /*0030*/ 	.string	"Cuda compilation tools, release 13.0, V13.0.88"
        /*0030*/ 	.string	"Build cuda_13.0.r13.0/compiler.36424714_0"
        /*0030*/ 	.string	"-arch sm_100 -m 64 "



//--------------------- .note.nv.cuinfo           --------------------------
	.section	.note.nv.cuinfo,"",@"SHT_NOTE"
	.sectionflags	@"SHF_NOTE_NV_CUINFO"
        /*0018*/ 	.short	0x0002
        /*001a*/ 	.short	0x0064
        /*001c*/ 	.short	0x0082
	.zero		2


//--------------------- .nv.info                  --------------------------
	.section	.nv.info,"",@"SHT_CUDA_INFO"
	.align	4


	//----- nvinfo : EIATTR_REGCOUNT
	.align		4
        /*0000*/ 	.byte	0x04, 0x2f
        /*0002*/ 	.short	(.L_1 - .L_0)
	.align		4
.L_0:
        /*0004*/ 	.word	index@(_Z13opt_eps_splitiPdS_ddddiiiii)
        /*0008*/ 	.word	0x0000003a


	//----- nvinfo : EIATTR_FRAME_SIZE
	.align		4
.L_1:
        /*000c*/ 	.byte	0x04, 0x11
        /*000e*/ 	.short	(.L_3 - .L_2)
	.align		4
.L_2:
        /*0010*/ 	.word	index@($__internal_4_$__cuda_sm20_dsqrt_rn_f64_mediumpath_v1)
        /*0014*/ 	.word	0x00000000


	//----- nvinfo : EIATTR_FRAME_SIZE
	.align		4
.L_3:
        /*0018*/ 	.byte	0x04, 0x11
        /*001a*/ 	.short	(.L_5 - .L_4)
	.align		4
.L_4:
        /*001c*/ 	.word	index@($__internal_3_$__cuda_sm20_div_rn_f64_full)
        /*0020*/ 	.word	0x00000000


	//----- nvinfo : EIATTR_FRAME_SIZE
	.align		4
.L_5:
        /*0024*/ 	.byte	0x04, 0x11
        /*0026*/ 	.short	(.L_7 - .L_6)
	.align		4
.L_6:
        /*0028*/ 	.word	index@($__internal_2_$__cuda_sm20_dblrcp_rn_slowpath_v3)
        /*002c*/ 	.word	0x00000000


	//----- nvinfo : EIATTR_FRAME_SIZE
	.align		4
.L_7:
        /*0030*/ 	.byte	0x04, 0x11
        /*0032*/ 	.short	(.L_9 - .L_8)
	.align		4
.L_8:
        /*0034*/ 	.word	index@(_Z13opt_eps_splitiPdS_ddddiiiii)
        /*0038*/ 	.word	0x00000000


	//----- nvinfo : EIATTR_REGCOUNT
	.align		4
.L_9:
        /*003c*/ 	.byte	0x04, 0x2f
        /*003e*/ 	.short	(.L_11 - .L_10)
	.align		4
.L_10:
        /*0040*/ 	.word	index@(_Z17over_relax_eps_2diPdS_S_diii)
        /*0044*/ 	.word	0x00000020


	//----- nvinfo : EIATTR_FRAME_SIZE
	.align		4
.L_11:
        /*0048*/ 	.byte	0x04, 0x11
        /*004a*/ 	.short	(.L_13 - .L_12)
	.align		4
.L_12:
        /*004c*/ 	.word	index@(_Z17over_relax_eps_2diPdS_S_diii)
        /*0050*/ 	.word	0x00000000


	//----- nvinfo : EIATTR_REGCOUNT
	.align		4
.L_13:
        /*0054*/ 	.byte	0x04, 0x2f
        /*0056*/ 	.short	(.L_15 - .L_14)
	.align		4
.L_14:
        /*0058*/ 	.word	index@(_Z14gap_arr_eps_2diPdS_S_ddddiii)
        /*005c*/ 	.word	0x0000001e


	//----- nvinfo : EIATTR_FRAME_SIZE
	.align		4
.L_15:
        /*0060*/ 	.byte	0x04, 0x11
        /*0062*/ 	.short	(.L_17 - .L_16)
	.align		4
.L_16:
        /*0064*/ 	.word	index@($__internal_1_$__cuda_sm20_dsqrt_rn_f64_mediumpath_v1)
        /*0068*/ 	.word	0x00000000


	//----- nvinfo : EIATTR_FRAME_SIZE
	.align		4
.L_17:
        /*006c*/ 	.byte	0x04, 0x11
        /*006e*/ 	.short	(.L_19 - .L_18)
	.align		4
.L_18:
        /*0070*/ 	.word	index@($__internal_0_$__cuda_sm20_div_rn_f64_full)
        /*0074*/ 	.word	0x00000000


	//----- nvinfo : EIATTR_FRAME_SIZE
	.align		4
.L_19:
        /*0078*/ 	.byte	0x04, 0x11
        /*007a*/ 	.short	(.L_21 - .L_20)
	.align		4
.L_20:
        /*007c*/ 	.word	index@(_Z14gap_arr_eps_2diPdS_S_ddddiii)
        /*0080*/ 	.word	0x00000000


	//----- nvinfo : EIATTR_MIN_STACK_SIZE
	.align		4
.L_21:
        /*0084*/ 	.byte	0x04, 0x12
        /*0086*/ 	.short	(.L_23 - .L_22)
	.align		4
.L_22:
        /*0088*/ 	.word	index@(_Z14gap_arr_eps_2diPdS_S_ddddiii)
        /*008c*/ 	.word	0x00000000


	//----- nvinfo : EIATTR_MIN_STACK_SIZE
	.align		4
.L_23:
        /*0090*/ 	.byte	0x04, 0x12
        /*0092*/ 	.short	(.L_25 - .L_24)
	.align		4
.L_24:
        /*0094*/ 	.word	index@(_Z17over_relax_eps_2diPdS_S_diii)
        /*0098*/ 	.word	0x00000000


	//----- nvinfo : EIATTR_MIN_STACK_SIZE
	.align		4
.L_25:
        /*009c*/ 	.byte	0x04, 0x12
        /*009e*/ 	.short	(.L_27 - .L_26)
	.align		4
.L_26:
        /*00a0*/ 	.word	index@(_Z13opt_eps_splitiPdS_ddddiiiii)
        /*00a4*/ 	.word	0x00000000
.L_27:


//--------------------- .nv.compat                --------------------------
	.section	.nv.compat,"",@"SHT_CUDA_COMPAT_INFO"
	.align	4
        /*0000*/ 	.byte	0x02, 0x09, 0x00, 0x00, 0x02, 0x02, 0x01, 0x00, 0x02, 0x05, 0x05, 0x00, 0x03, 0x07, 0x01, 0x01
        /*0010*/ 	.byte	0x02, 0x03, 0x00, 0x00, 0x02, 0x06, 0x01, 0x00, 0x04, 0x0b, 0x08, 0x00, 0x01, 0x00, 0x00, 0x00
        /*0020*/ 	.byte	0x00, 0x00, 0x00, 0x00


//--------------------- .nv.info._Z14gap_arr_eps_2diPdS_S_ddddiii --------------------------
	.section	.nv.info._Z14gap_arr_eps_2diPdS_S_ddddiii,"",@"SHT_CUDA_INFO"
	.sectionflags	@""
	.align	4


	//----- nvinfo : EIATTR_CUDA_API_VERSION
	.align		4
        /*0000*/ 	.byte	0x04, 0x37
        /*0002*/ 	.short	(.L_29 - .L_28)
.L_28:
        /*0004*/ 	.word	0x00000082


	//----- nvinfo : EIATTR_KPARAM_INFO
	.align		4
.L_29:
        /*0008*/ 	.byte	0x04, 0x17
        /*000a*/ 	.short	(.L_31 - .L_30)
.L_30:
        /*000c*/ 	.word	0x00000000
        /*0010*/ 	.short	0x000a
        /*0012*/ 	.short	0x0048
        /*0014*/ 	.byte	0x00, 0xf0, 0x11, 0x00


	//----- nvinfo : EIATTR_KPARAM_INFO
	.align		4
.L_31:
        /*0018*/ 	.byte	0x04, 0x17
        /*001a*/ 	.short	(.L_33 - .L_32)
.L_32:
        /*001c*/ 	.word	0x00000000
        /*0020*/ 	.short	0x0009
        /*0022*/ 	.short	0x0044
        /*0024*/ 	.byte	0x00, 0xf0, 0x11, 0x00


	//----- nvinfo : EIATTR_KPARAM_INFO
	.align		4
.L_33:
        /*0028*/ 	.byte	0x04, 0x17
        /*002a*/ 	.short	(.L_35 - .L_34)
.L_34:
        /*002c*/ 	.word	0x00000000
        /*0030*/ 	.short	0x0008
        /*0032*/ 	.short	0x0040
        /*0034*/ 	.byte	0x00, 0xf0, 0x11, 0x00


	//----- nvinfo : EIATTR_KPARAM_INFO
	.align		4
.L_35:
        /*0038*/ 	.byte	0x04, 0x17
        /*003a*/ 	.short	(.L_37 - .L_36)
.L_36:
        /*003c*/ 	.word	0x00000000
        /*0040*/ 	.short	0x0007
        /*0042*/ 	.short	0x0038
        /*0044*/ 	.byte	0x00, 0xf0, 0x21, 0x00


	//----- nvinfo : EIATTR_KPARAM_INFO
	.align		4
.L_37:
        /*0048*/ 	.byte	0x04, 0x17
        /*004a*/ 	.short	(.L_39 - .L_38)
.L_38:
        /*004c*/ 	.word	0x00000000
        /*0050*/ 	.short	0x0006
        /*0052*/ 	.short	0x0030
        /*0054*/ 	.byte	0x00, 0xf0, 0x21, 0x00


	//----- nvinfo : EIATTR_KPARAM_INFO
	.align		4
.L_39:
        /*0058*/ 	.byte	0x04, 0x17
        /*005a*/ 	.short	(.L_41 - .L_40)
.L_40:
        /*005c*/ 	.word	0x00000000
        /*0060*/ 	.short	0x0005
        /*0062*/ 	.short	0x0028
        /*0064*/ 	.byte	0x00, 0xf0, 0x21, 0x00


	//----- nvinfo : EIATTR_KPARAM_INFO
	.align		4
.L_41:
        /*0068*/ 	.byte	0x04, 0x17
        /*006a*/ 	.short	(.L_43 - .L_42)
.L_42:
        /*006c*/ 	.word	0x00000000
        /*0070*/ 	.short	0x0004
        /*0072*/ 	.short	0x0020
        /*0074*/ 	.byte	0x00, 0xf0, 0x21, 0x00


	//----- nvinfo : EIATTR_KPARAM_INFO
	.align		4
.L_43:
        /*0078*/ 	.byte	0x04, 0x17
        /*007a*/ 	.short	(.L_45 - .L_44)
.L_44:
        /*007c*/ 	.word	0x00000000
        /*0080*/ 	.short	0x0003
        /*0082*/ 	.short	0x0018
        /*0084*/ 	.byte	0x00, 0xf5, 0x21, 0x00


	//----- nvinfo : EIATTR_KPARAM_INFO
	.align		4
.L_45:
        /*0088*/ 	.byte	0x04, 0x17
        /*008a*/ 	.short	(.L_47 - .L_46)
.L_46:
        /*008c*/ 	.word	0x00000000
        /*0090*/ 	.short	0x0002
        /*0092*/ 	.short	0x0010
        /*0094*/ 	.byte	0x00, 0xf5, 0x21, 0x00


	//----- nvinfo : EIATTR_KPARAM_INFO
	.align		4
.L_47:
        /*0098*/ 	.byte	0x04, 0x17
        /*009a*/ 	.short	(.L_49 - .L_48)
.L_48:
        /*009c*/ 	.word	0x00000000
        /*00a0*/ 	.short	0x0001
        /*00a2*/ 	.short	0x0008
        /*00a4*/ 	.byte	0x00, 0xf5, 0x21, 0x00


	//----- nvinfo : EIATTR_KPARAM_INFO
	.align		4
.L_49:
        /*00a8*/ 	.byte	0x04, 0x17
        /*00aa*/ 	.short	(.L_51 - .L_50)
.L_50:
        /*00ac*/ 	.word	0x00000000
        /*00b0*/ 	.short	0x0000
        /*00b2*/ 	.short	0x0000
        /*00b4*/ 	.byte	0x00, 0xf0, 0x11, 0x00


	//----- nvinfo : EIATTR_SPARSE_MMA_MASK
	.align		4
.L_51:
        /*00b8*/ 	.byte	0x03, 0x50
        /*00ba*/ 	.short	0x0000


	//----- nvinfo : EIATTR_MAXREG_COUNT
	.align		4
        /*00bc*/ 	.byte	0x03, 0x1b
        /*00be*/ 	.short	0x00ff


	//----- nvinfo : EIATTR_MERCURY_ISA_VERSION
	.align		4
        /*00c0*/ 	.byte	0x03, 0x5f
        /*00c2*/ 	.short	0x0101


	//----- nvinfo : EIATTR_VRC_CTA_INIT_COUNT
	.align		4
        /*00c4*/ 	.byte	0x02, 0x4a
	.zero		1
	.zero		1


	//----- nvinfo : EIATTR_EXIT_INSTR_OFFSETS
	.align		4
        /*00c8*/ 	.byte	0x04, 0x1c
        /*00ca*/ 	.short	(.L_53 - .L_52)


	//   ....[0]....
.L_52:
        /*00cc*/ 	.word	0x000000c0


	//   ....[1]....
        /*00d0*/ 	.word	0x00000730


	//----- nvinfo : EIATTR_CRS_STACK_SIZE
	.align		4
.L_53:
        /*00d4*/ 	.byte	0x04, 0x1e
        /*00d6*/ 	.short	(.L_55 - .L_54)
.L_54:
        /*00d8*/ 	.word	0x00000000


	//----- nvinfo : EIATTR_CBANK_PARAM_SIZE
	.align		4
.L_55:
        /*00dc*/ 	.byte	0x03, 0x19
        /*00de*/ 	.short	0x004c


	//----- nvinfo : EIATTR_PARAM_CBANK
	.align		4
        /*00e0*/ 	.byte	0x04, 0x0a
        /*00e2*/ 	.short	(.L_57 - .L_56)
	.align		4
.L_56:
        /*00e4*/ 	.word	index@(.nv.constant0._Z14gap_arr_eps_2diPdS_S_ddddiii)
        /*00e8*/ 	.short	0x0380
        /*00ea*/ 	.short	0x004c


	//----- nvinfo : EIATTR_SW_WAR
	.align		4
.L_57:
        /*00ec*/ 	.byte	0x04, 0x36
        /*00ee*/ 	.short	(.L_59 - .L_58)
.L_58:
        /*00f0*/ 	.word	0x00000008
.L_59:


//--------------------- .nv.info._Z17over_relax_eps_2diPdS_S_diii --------------------------
	.section	.nv.info._Z17over_relax_eps_2diPdS_S_diii,"",@"SHT_CUDA_INFO"
	.sectionflags	@""
	.align	4


	//----- nvinfo : EIATTR_CUDA_API_VERSION
	.align		4
        /*0000*/ 	.byte	0x04, 0x37
        /*0002*/ 	.short	(.L_61 - .L_60)
.L_60:
        /*0004*/ 	.word	0x00000082


	//----- nvinfo : EIATTR_KPARAM_INFO
	.align		4
.L_61:
        /*0008*/ 	.byte	0x04, 0x17
        /*000a*/ 	.short	(.L_63 - .L_62)
.L_62:
        /*000c*/ 	.word	0x00000000
        /*0010*/ 	.short	0x0007
        /*0012*/ 	.short	0x0030
        /*0014*/ 	.byte	0x00, 0xf0, 0x11, 0x00


	//----- nvinfo : EIATTR_KPARAM_INFO
	.align		4
.L_63:
        /*0018*/ 	.byte	0x04, 0x17
        /*001a*/ 	.short	(.L_65 - .L_64)
.L_64:
        /*001c*/ 	.word	0x00000000
        /*0020*/ 	.short	0x0006
        /*0022*/ 	.short	0x002c
        /*0024*/ 	.byte	0x00, 0xf0, 0x11, 0x00


	//----- nvinfo : EIATTR_KPARAM_INFO
	.align		4
.L_65:
        /*0028*/ 	.byte	0x04, 0x17
        /*002a*/ 	.short	(.L_67 - .L_66)
.L_66:
        /*002c*/ 	.word	0x00000000
        /*0030*/ 	.short	0x0005
        /*0032*/ 	.short	0x0028
        /*0034*/ 	.byte	0x00, 0xf0, 0x11, 0x00


	//----- nvinfo : EIATTR_KPARAM_INFO
	.align		4
.L_67:
        /*0038*/ 	.byte	0x04, 0x17
        /*003a*/ 	.short	(.L_69 - .L_68)
.L_68:
        /*003c*/ 	.word	0x00000000
        /*0040*/ 	.short	0x0004
        /*0042*/ 	.short	0x0020
        /*0044*/ 	.byte	0x00, 0xf0, 0x21, 0x00


	//----- nvinfo : EIATTR_KPARAM_INFO
	.align		4
.L_69:
        /*0048*/ 	.byte	0x04, 0x17
        /*004a*/ 	.short	(.L_71 - .L_70)
.L_70:
        /*004c*/ 	.word	0x00000000
        /*0050*/ 	.short	0x0003
        /*0052*/ 	.short	0x0018
        /*0054*/ 	.byte	0x00, 0xf5, 0x21, 0x00


	//----- nvinfo : EIATTR_KPARAM_INFO
	.align		4
.L_71:
        /*0058*/ 	.byte	0x04, 0x17
        /*005a*/ 	.short	(.L_73 - .L_72)
.L_72:
        /*005c*/ 	.word	0x00000000
        /*0060*/ 	.short	0x0002
        /*0062*/ 	.short	0x0010
        /*0064*/ 	.byte	0x00, 0xf5, 0x21, 0x00


	//----- nvinfo : EIATTR_KPARAM_INFO
	.align		4
.L_73:
        /*0068*/ 	.byte	0x04, 0x17
        /*006a*/ 	.short	(.L_75 - .L_74)
.L_74:
        /*006c*/ 	.word	0x00000000
        /*0070*/ 	.short	0x0001
        /*0072*/ 	.short	0x0008
        /*0074*/ 	.byte	0x00, 0xf5, 0x21, 0x00


	//----- nvinfo : EIATTR_KPARAM_INFO
	.align		4
.L_75:
        /*0078*/ 	.byte	0x04, 0x17
        /*007a*/ 	.short	(.L_77 - .L_76)
.L_76:
        /*007c*/ 	.word	0x00000000
        /*0080*/ 	.short	0x0000
        /*0082*/ 	.short	0x0000
        /*0084*/ 	.byte	0x00, 0xf0, 0x11, 0x00


	//----- nvinfo : EIATTR_SPARSE_MMA_MASK
	.align		4
.L_77:
        /*0088*/ 	.byte	0x03, 0x50
        /*008a*/ 	.short	0x0000


	//----- nvinfo : EIATTR_MAXREG_COUNT
	.align		4
        /*008c*/ 	.byte	0x03, 0x1b
        /*008e*/ 	.short	0x00ff


	//----- nvinfo : EIATTR_MERCURY_ISA_VERSION
	.align		4
        /*0090*/ 	.byte	0x03, 0x5f
        /*0092*/ 	.short	0x0101


	//----- nvinfo : EIATTR_VRC_CTA_INIT_COUNT
	.align		4
        /*0094*/ 	.byte	0x02, 0x4a
	.zero		1
	.zero		1


	//----- nvinfo : EIATTR_EXIT_INSTR_OFFSETS
	.align		4
        /*0098*/ 	.byte	0x04, 0x1c
        /*009a*/ 	.short	(.L_79 - .L_78)


	//   ....[0]....
.L_78:
        /*009c*/ 	.word	0x000000c0


	//   ....[1]....
        /*00a0*/ 	.word	0x000004d0


	//----- nvinfo : EIATTR_CBANK_PARAM_SIZE
	.align		4
.L_79:
        /*00a4*/ 	.byte	0x03, 0x19
        /*00a6*/ 	.short	0x0034


	//----- nvinfo : EIATTR_PARAM_CBANK
	.align		4
        /*00a8*/ 	.byte	0x04, 0x0a
        /*00aa*/ 	.short	(.L_81 - .L_80)
	.align		4
.L_80:
        /*00ac*/ 	.word	index@(.nv.constant0._Z17over_relax_eps_2diPdS_S_diii)
        /*00b0*/ 	.short	0x0380
        /*00b2*/ 	.short	0x0034


	//----- nvinfo : EIATTR_SW_WAR
	.align		4
.L_81:
        /*00b4*/ 	.byte	0x04, 0x36
        /*00b6*/ 	.short	(.L_83 - .L_82)
.L_82:
        /*00b8*/ 	.word	0x00000008
.L_83:


//--------------------- .nv.info._Z13opt_eps_splitiPdS_ddddiiiii --------------------------
	.section	.nv.info._Z13opt_eps_splitiPdS_ddddiiiii,"",@"SHT_CUDA_INFO"
	.sectionflags	@""
	.align	4


	//----- nvinfo : EIATTR_CUDA_API_VERSION
	.align		4
        /*0000*/ 	.byte	0x04, 0x37
        /*0002*/ 	.short	(.L_85 - .L_84)
.L_84:
        /*0004*/ 	.word	0x00000082


	//----- nvinfo : EIATTR_KPARAM_INFO
	.align		4
.L_85:
        /*0008*/ 	.byte	0x04, 0x17
        /*000a*/ 	.short	(.L_87 - .L_86)
.L_86:
        /*000c*/ 	.word	0x00000000
        /*0010*/ 	.short	0x000b
        /*0012*/ 	.short	0x0048
        /*0014*/ 	.byte	0x00, 0xf0, 0x11, 0x00


	//----- nvinfo : EIATTR_KPARAM_INFO
	.align		4
.L_87:
        /*0018*/ 	.byte	0x04, 0x17
        /*001a*/ 	.short	(.L_89 - .L_88)
.L_88:
        /*001c*/ 	.word	0x00000000
        /*0020*/ 	.short	0x000a
        /*0022*/ 	.short	0x0044
        /*0024*/ 	.byte	0x00, 0xf0, 0x11, 0x00


	//----- nvinfo : EIATTR_KPARAM_INFO
	.align		4
.L_89:
        /*0028*/ 	.byte	0x04, 0x17
        /*002a*/ 	.short	(.L_91 - .L_90)
.L_90:
        /*002c*/ 	.word	0x00000000
        /*0030*/ 	.short	0x0009
        /*0032*/ 	.short	0x0040
        /*0034*/ 	.byte	0x00, 0xf0, 0x11, 0x00


	//----- nvinfo : EIATTR_KPARAM_INFO
	.align		4
.L_91:
        /*0038*/ 	.byte	0x04, 0x17
        /*003a*/ 	.short	(.L_93 - .L_92)
.L_92:
        /*003c*/ 	.word	0x00000000
        /*0040*/ 	.short	0x0008
        /*0042*/ 	.short	0x003c
        /*0044*/ 	.byte	0x00, 0xf0, 0x11, 0x00


	//----- nvinfo : EIATTR_KPARAM_INFO
	.align		4
.L_93:
        /*0048*/ 	.byte	0x04, 0x17
        /*004a*/ 	.short	(.L_95 - .L_94)
.L_94:
        /*004c*/ 	.word	0x00000000
        /*0050*/ 	.short	0x0007
        /*0052*/ 	.short	0x0038
        /*0054*/ 	.byte	0x00, 0xf0, 0x11, 0x00


	//----- nvinfo : EIATTR_KPARAM_INFO
	.align		4
.L_95:
        /*0058*/ 	.byte	0x04, 0x17
        /*005a*/ 	.short	(.L_97 - .L_96)
.L_96:
        /*005c*/ 	.word	0x00000000
        /*0060*/ 	.short	0x0006
        /*0062*/ 	.short	0x0030
        /*0064*/ 	.byte	0x00, 0xf0, 0x21, 0x00


	//----- nvinfo : EIATTR_KPARAM_INFO
	.align		4
.L_97:
        /*0068*/ 	.byte	0x04, 0x17
        /*006a*/ 	.short	(.L_99 - .L_98)
.L_98:
        /*006c*/ 	.word	0x00000000
        /*0070*/ 	.short	0x0005
        /*0072*/ 	.short	0x0028
        /*0074*/ 	.byte	0x00, 0xf0, 0x21, 0x00


	//----- nvinfo : EIATTR_KPARAM_INFO
	.align		4
.L_99:
        /*0078*/ 	.byte	0x04, 0x17
        /*007a*/ 	.short	(.L_101 - .L_100)
.L_100:
        /*007c*/ 	.word	0x00000000
        /*0080*/ 	.short	0x0004
        /*0082*/ 	.short	0x0020
        /*0084*/ 	.byte	0x00, 0xf0, 0x21, 0x00


	//----- nvinfo : EIATTR_KPARAM_INFO
	.align		4
.L_101:
        /*0088*/ 	.byte	0x04, 0x17
        /*008a*/ 	.short	(.L_103 - .L_102)
.L_102:
        /*008c*/ 	.word	0x00000000
        /*0090*/ 	.short	0x0003
        /*0092*/ 	.short	0x0018
        /*0094*/ 	.byte	0x00, 0xf0, 0x21, 0x00


	//----- nvinfo : EIATTR_KPARAM_INFO
	.align		4
.L_103:
        /*0098*/ 	.byte	0x04, 0x17
        /*009a*/ 	.short	(.L_105 - .L_104)
.L_104:
        /*009c*/ 	.word	0x00000000
        /*00a0*/ 	.short	0x0002
        /*00a2*/ 	.short	0x0010
        /*00a4*/ 	.byte	0x00, 0xf5, 0x21, 0x00


	//----- nvinfo : EIATTR_KPARAM_INFO
	.align		4
.L_105:
        /*00a8*/ 	.byte	0x04, 0x17
        /*00aa*/ 	.short	(.L_107 - .L_106)
.L_106:
        /*00ac*/ 	.word	0x00000000
        /*00b0*/ 	.short	0x0001
        /*00b2*/ 	.short	0x0008
        /*00b4*/ 	.byte	0x00, 0xf5, 0x21, 0x00


	//----- nvinfo : EIATTR_KPARAM_INFO
	.align		4
.L_107:
        /*00b8*/ 	.byte	0x04, 0x17
        /*00ba*/ 	.short	(.L_109 - .L_108)
.L_108:
        /*00bc*/ 	.word	0x00000000
        /*00c0*/ 	.short	0x0000
        /*00c2*/ 	.short	0x0000
        /*00c4*/ 	.byte	0x00, 0xf0, 0x11, 0x00


	//----- nvinfo : EIATTR_SPARSE_MMA_MASK
	.align		4
.L_109:
        /*00c8*/ 	.byte	0x03, 0x50
        /*00ca*/ 	.short	0x0000


	//----- nvinfo : EIATTR_MAXREG_COUNT
	.align		4
        /*00cc*/ 	.byte	0x03, 0x1b
        /*00ce*/ 	.short	0x00ff


	//----- nvinfo : EIATTR_MERCURY_ISA_VERSION
	.align		4
        /*00d0*/ 	.byte	0x03, 0x5f
        /*00d2*/ 	.short	0x0101


	//----- nvinfo : EIATTR_VRC_CTA_INIT_COUNT
	.align		4
        /*00d4*/ 	.byte	0x02, 0x4a
	.zero		1
	.zero		1


	//----- nvinfo : EIATTR_EXIT_INSTR_OFFSETS
	.align		4
        /*00d8*/ 	.byte	0x04, 0x1c
        /*00da*/ 	.short	(.L_111 - .L_110)


	//   ....[0]....
.L_110:
        /*00dc*/ 	.word	0x000000c0


	//   ....[1]....
        /*00e0*/ 	.word	0x00005f80


	//----- nvinfo : EIATTR_CRS_STACK_SIZE
	.align		4
.L_111:
        /*00e4*/ 	.byte	0x04, 0x1e
        /*00e6*/ 	.short	(.L_113 - .L_112)
.L_112:
        /*00e8*/ 	.word	0x00000000


	//----- nvinfo : EIATTR_CBANK_PARAM_SIZE
	.align		4
.L_113:
        /*00ec*/ 	.byte	0x03, 0x19
        /*00ee*/ 	.short	0x004c


	//----- nvinfo : EIATTR_PARAM_CBANK
	.align		4
        /*00f0*/ 	.byte	0x04, 0x0a
        /*00f2*/ 	.short	(.L_115 - .L_114)
	.align		4
.L_114:
        /*00f4*/ 	.word	index@(.nv.constant0._Z13opt_eps_splitiPdS_ddddiiiii)
        /*00f8*/ 	.short	0x0380
        /*00fa*/ 	.short	0x004c


	//----- nvinfo : EIATTR_SW_WAR
	.align		4
.L_115:
        /*00fc*/ 	.byte	0x04, 0x36
        /*00fe*/ 	.short	(.L_117 - .L_116)
.L_116:
        /*0100*/ 	.word	0x00000008
.L_117:


//--------------------- .nv.callgraph             --------------------------
	.section	.nv.callgraph,"",@"SHT_CUDA_CALLGRAPH"
	.align	4
	.sectionentsize	8
	.align		4
        /*0000*/ 	.word	0x00000000
	.align		4
        /*0004*/ 	.word	0xffffffff
	.align		4
        /*0008*/ 	.word	0x00000000
	.align		4
        /*000c*/ 	.word	0xfffffffe
	.align		4
        /*0010*/ 	.word	0x00000000
	.align		4
        /*0014*/ 	.word	0xfffffffd
	.align		4
        /*0018*/ 	.word	0x00000000
	.align		4
        /*001c*/ 	.word	0xfffffffc


//--------------------- .text._Z14gap_arr_eps_2diPdS_S_ddddiii --------------------------
	.section	.text._Z14gap_arr_eps_2diPdS_S_ddddiii,"ax",@progbits
	.align	128
        .global         _Z14gap_arr_eps_2diPdS_S_ddddiii
        .type           _Z14gap_arr_eps_2diPdS_S_ddddiii,@function
        .size           _Z14gap_arr_eps_2diPdS_S_ddddiii,(.L_x_140 - _Z14gap_arr_eps_2diPdS_S_ddddiii)
        .other          _Z14gap_arr_eps_2diPdS_S_ddddiii,@"STO_CUDA_ENTRY STV_DEFAULT"
_Z14gap_arr_eps_2diPdS_S_ddddiii:
.text._Z14gap_arr_eps_2diPdS_S_ddddiii:
[----:B------:R-:W-:Y:S01]  /*0000*/  LDC R1, c[0x0][0x37c] ;  /* 0x0000df00ff017b82 */ /* 0x000fe20000000800 */
[----:B------:R-:W0:Y:S07]  /*0010*/  S2R R2, SR_TID.X ;  /* 0x0000000000027919 */ /* 0x000e2e0000002100 */
[----:B------:R-:W1:Y:S01]  /*0020*/  LDC R0, c[0x0][0x364] ;  /* 0x0000d900ff007b82 */ /* 0x000e620000000800 */
[----:B------:R-:W2:Y:S01]  /*0030*/  LDCU.64 UR6, c[0x0][0x3c0] ;  /* 0x00007800ff0677ac */ /* 0x000ea20008000a00 */
[----:B------:R-:W1:Y:S06]  /*0040*/  S2R R3, SR_TID.Y ;  /* 0x0000000000037919 */ /* 0x000e6c0000002200 */
[----:B------:R-:W0:Y:S08]  /*0050*/  S2UR UR5, SR_CTAID.X ;  /* 0x00000000000579c3 */ /* 0x000e300000002500 */
[----:B------:R-:W0:Y:S08]  /*0060*/  LDC R5, c[0x0][0x360] ;  /* 0x0000d800ff057b82 */ /* 0x000e300000000800 */
[----:B------:R-:W1:Y:S01]  /*0070*/  S2UR UR4, SR_CTAID.Y ;  /* 0x00000000000479c3 */ /* 0x000e620000002600 */
[----:B0-----:R-:W-:-:S05]  /*0080*/  IMAD R5, R5, UR5, R2 ;  /* 0x0000000505057c24 */ /* 0x001fca000f8e0202 */
[----:B--2---:R-:W-:Y:S01]  /*0090*/  ISETP.GE.AND P0, PT, R5, UR7, PT ;  /* 0x0000000705007c0c */ /* 0x004fe2000bf06270 */
[----:B-1----:R-:W-:-:S05]  /*00a0*/  IMAD R0, R0, UR4, R3 ;  /* 0x0000000400007c24 */ /* 0x002fca000f8e0203 */
[----:B------:R-:W-:-:S13]  /*00b0*/  ISETP.GE.OR P0, PT, R0, UR6, P0 ;  /* 0x0000000600007c0c */ /* 0x000fda0008706670 */
[----:B------:R-:W-:Y:S05]  /*00c0*/  @P0 EXIT ;  /* 0x000000000000094d */ /* 0x000fea0003800000 */
[----:B------:R-:W0:Y:S01]  /*00d0*/  LDCU UR4, c[0x0][0x3c8] ;  /* 0x00007900ff0477ac */ /* 0x000e220008000800 */
[----:B------:R-:W1:Y:S08]  /*00e0*/  LDC R27, c[0x0][0x380] ;  /* 0x0000e000ff1b7b82 */ /* 0x000e700000000800 */
[----:B------:R-:W2:Y:S08]  /*00f0*/  LDC.64 R6, c[0x0][0x398] ;  /* 0x0000e600ff067b82 */ /* 0x000eb00000000a00 */
[----:B------:R-:W3:Y:S01]  /*0100*/  LDC.64 R2, c[0x0][0x390] ;  /* 0x0000e400ff027b82 */ /* 0x000ee20000000a00 */
[----:B0-----:R-:W-:Y:S01]  /*0110*/  ISETP.NE.AND P0, PT, RZ, UR4, PT ;  /* 0x00000004ff007c0c */ /* 0x001fe2000bf05270 */
[----:B------:R-:W0:-:S12]  /*0120*/  LDCU.64 UR4, c[0x0][0x358] ;  /* 0x00006b00ff0477ac */ /* 0x000e180008000a00 */
[CC--:B-1----:R-:W-:Y:S02]  /*0130*/  @P0 IMAD R4, R0.reuse, R27.reuse, RZ ;  /* 0x0000001b00040224 */ /* 0x0c2fe400078e02ff */
[----:B------:R-:W-:Y:S02]  /*0140*/  @!P0 IMAD R8, R0, R27, RZ ;  /* 0x0000001b00088224 */ /* 0x000fe400078e02ff */
[----:B------:R-:W-:Y:S02]  /*0150*/  @P0 IMAD.IADD R9, R5, 0x1, R4 ;  /* 0x0000000105090824 */ /* 0x000fe400078e0204 */
[----:B------:R-:W-:Y:S02]  /*0160*/  @!P0 IMAD R4, R8, 0x2, R27 ;  /* 0x0000000208048824 */ /* 0x000fe400078e021b */
[----:B------:R-:W-:Y:S02]  /*0170*/  @P0 IMAD.SHL.U32 R9, R9, 0x2, RZ ;  /* 0x0000000209090824 */ /* 0x000fe400078e00ff */
[----:B------:R-:W-:-:S02]  /*0180*/  @!P0 IMAD R4, R5, 0x2, R4 ;  /* 0x0000000205048824 */ /* 0x000fc400078e0204 */
[----:B------:R-:W-:Y:S01]  /*0190*/  IMAD R0, R0, UR7, R5 ;  /* 0x0000000700007c24 */ /* 0x000fe2000f8e0205 */
[----:B------:R-:W1:Y:S01]  /*01a0*/  LDCU.64 UR6, c[0x0][0x3b8] ;  /* 0x00007700ff0677ac */ /* 0x000e620008000a00 */
[----:B------:R-:W-:-:S03]  /*01b0*/  @!P0 VIADD R9, R4, 0x1 ;  /* 0x0000000104098836 */ /* 0x000fc60000000000 */
[----:B------:R-:W-:Y:S01]  /*01c0*/  SHF.L.U32 R25, R0, 0x2, RZ ;  /* 0x0000000200197819 */ /* 0x000fe200000006ff */
[----:B--2---:R-:W-:-:S05]  /*01d0*/  IMAD.WIDE R6, R9, 0x8, R6 ;  /* 0x0000000809067825 */ /* 0x004fca00078e0206 */
[----:B0-----:R-:W2:Y:S01]  /*01e0*/  LDG.E.64 R18, desc[UR4][R6.64] ;  /* 0x0000000406127981 */ /* 0x001ea2000c1e1b00 */
[----:B------:R-:W-:-:S03]  /*01f0*/  IMAD.WIDE R26, R27, 0x8, R6 ;  /* 0x000000081b1a7825 */ /* 0x000fc600078e0206 */
[----:B------:R-:W2:Y:S01]  /*0200*/  LDG.E.64 R14, desc[UR4][R6.64+0x8] ;  /* 0x00000804060e7981 */ /* 0x000ea2000c1e1b00 */
[----:B---3--:R-:W-:-:S03]  /*0210*/  IMAD.WIDE R24, R25, 0x8, R2 ;  /* 0x0000000819187825 */ /* 0x008fc600078e0202 */
[----:B------:R-:W3:Y:S04]  /*0220*/  LDG.E.64 R2, desc[UR4][R26.64] ;  /* 0x000000041a027981 */ /* 0x000ee8000c1e1b00 */
[----:B------:R-:W4:Y:S04]  /*0230*/  LDG.E.64 R10, desc[UR4][R26.64+0x8] ;  /* 0x000008041a0a7981 */ /* 0x000f28000c1e1b00 */
[----:B------:R-:W5:Y:S04]  /*0240*/  LDG.E.64 R20, desc[UR4][R24.64] ;  /* 0x0000000418147981 */ /* 0x000f68000c1e1b00 */
[----:B------:R-:W5:Y:S04]  /*0250*/  LDG.E.64 R12, desc[UR4][R24.64+0x18] ;  /* 0x00001804180c7981 */ /* 0x000f68000c1e1b00 */
[----:B------:R-:W5:Y:S04]  /*0260*/  LDG.E.64 R8, desc[UR4][R24.64+0x8] ;  /* 0x0000080418087981 */ /* 0x000f68000c1e1b00 */
[----:B------:R-:W5:Y:S01]  /*0270*/  LDG.E.64 R4, desc[UR4][R24.64+0x10] ;  /* 0x0000100418047981 */ /* 0x000f62000c1e1b00 */
[----:B------:R-:W-:Y:S01]  /*0280*/  BSSY.RECONVERGENT B0, `(.L_x_0) ;  /* 0x0000045000007945 */ /* 0x000fe20003800200 */
[----:B--2---:R-:W-:-:S02]  /*0290*/  DADD R16, -R18, R14 ;  /* 0x0000000012107229 */ /* 0x004fc4000000010e */
[----:B---3--:R-:W-:-:S06]  /*02a0*/  DADD R18, R18, -R2 ;  /* 0x0000000012127229 */ /* 0x008fcc0000000802 */
[----:B------:R-:W-:Y:S02]  /*02b0*/  DMUL R6, R16, R16 ;  /* 0x0000001010067228 */ /* 0x000fe40000000000 */
[----:B----4-:R-:W-:Y:S02]  /*02c0*/  DADD R14, -R14, R10 ;  /* 0x000000000e0e7229 */ /* 0x010fe4000000010a */
[----:B-----5:R-:W-:-:S04]  /*02d0*/  DMUL R22, R20, R20 ;  /* 0x0000001414167228 */ /* 0x020fc80000000000 */
[----:B------:R-:W-:Y:S02]  /*02e0*/  DFMA R6, R18, R18, R6 ;  /* 0x000000121206722b */ /* 0x000fe40000000006 */
[----:B------:R-:W-:Y:S01]  /*02f0*/  DMUL R20, R16, R20 ;  /* 0x0000001410147228 */ /* 0x000fe20000000000 */
[----:B------:R-:W0:Y:S01]  /*0300*/  LDC.64 R16, c[0x0][0x3a0] ;  /* 0x0000e800ff107b82 */ /* 0x000e220000000a00 */
[----:B------:R-:W-:-:S04]  /*0310*/  DADD R10, -R10, R2 ;  /* 0x000000000a0a7229 */ /* 0x000fc80000000102 */
[----:B------:R-:W-:Y:S02]  /*0320*/  DFMA R2, R14, R14, R6 ;  /* 0x0000000e0e02722b */ /* 0x000fe40000000006 */
[-C--:B------:R-:W-:Y:S02]  /*0330*/  DFMA R22, R12, R12.reuse, R22 ;  /* 0x0000000c0c16722b */ /* 0x080fe40000000016 */
[----:B------:R-:W-:-:S04]  /*0340*/  DFMA R20, R18, R12, R20 ;  /* 0x0000000c1214722b */ /* 0x000fc80000000014 */
[----:B------:R-:W-:Y:S02]  /*0350*/  DFMA R2, R10, R10, R2 ;  /* 0x0000000a0a02722b */ /* 0x000fe40000000002 */
[-C--:B------:R-:W-:Y:S02]  /*0360*/  DFMA R22, R8, R8.reuse, R22 ;  /* 0x000000080816722b */ /* 0x080fe40000000016 */
[----:B------:R-:W-:-:S04]  /*0370*/  DFMA R20, R14, R8, R20 ;  /* 0x000000080e14722b */ /* 0x000fc80000000014 */
[----:B-1----:R-:W-:Y:S02]  /*0380*/  DSETP.GEU.AND P0, PT, R2, UR6, PT ;  /* 0x0000000602007e2a */ /* 0x002fe4000bf0e000 */
[-C--:B------:R-:W-:Y:S02]  /*0390*/  DFMA R22, R4, R4.reuse, R22 ;  /* 0x000000040416722b */ /* 0x080fe40000000016 */
[----:B------:R-:W-:Y:S02]  /*03a0*/  DFMA R4, R10, R4, R20 ;  /* 0x000000040a04722b */ /* 0x000fe40000000014 */
[----:B0-----:R-:W-:-:S08]  /*03b0*/  DMUL R6, R16, 0.5 ;  /* 0x3fe0000010067828 */ /* 0x001fd00000000000 */
[----:B------:R-:W-:Y:S01]  /*03c0*/  DFMA R4, R22, R6, -R4 ;  /* 0x000000061604722b */ /* 0x000fe20000000804 */
[----:B------:R-:W-:Y:S10]  /*03d0*/  @P0 BRA `(.L_x_1) ;  /* 0x0000000000540947 */ /* 0x000ff40003800000 */
[----:B------:R-:W0:Y:S01]  /*03e0*/  LDCU UR6, c[0x0][0x3a4] ;  /* 0x00007480ff0677ac */ /* 0x000e220008000800 */
[----:B------:R-:W-:Y:S01]  /*03f0*/  IMAD.MOV.U32 R6, RZ, RZ, 0x1 ;  /* 0x00000001ff067424 */ /* 0x000fe200078e00ff */
[----:B------:R-:W-:Y:S01]  /*0400*/  DMUL R10, R2, 0.5 ;  /* 0x3fe00000020a7828 */ /* 0x000fe20000000000 */
[----:B------:R-:W-:Y:S09]  /*0410*/  BSSY.RECONVERGENT B1, `(.L_x_2) ;  /* 0x0000010000017945 */ /* 0x000ff20003800200 */
[----:B------:R-:W-:Y:S01]  /*0420*/  FSETP.GEU.AND P1, PT, |R11|, 6.5827683646048100446e-37, PT ;  /* 0x036000000b00780b */ /* 0x000fe20003f2e200 */
[----:B0-----:R-:W0:Y:S02]  /*0430*/  MUFU.RCP64H R7, UR6 ;  /* 0x0000000600077d08 */ /* 0x001e240008001800 */
[----:B0-----:R-:W-:-:S08]  /*0440*/  DFMA R8, R6, -R16, 1 ;  /* 0x3ff000000608742b */ /* 0x001fd00000000810 */
[----:B------:R-:W-:-:S08]  /*0450*/  DFMA R8, R8, R8, R8 ;  /* 0x000000080808722b */ /* 0x000fd00000000008 */
[----:B------:R-:W-:-:S08]  /*0460*/  DFMA R8, R6, R8, R6 ;  /* 0x000000080608722b */ /* 0x000fd00000000006 */
[----:B------:R-:W-:-:S08]  /*0470*/  DFMA R6, R8, -R16, 1 ;  /* 0x3ff000000806742b */ /* 0x000fd00000000810 */
[----:B------:R-:W-:-:S08]  /*0480*/  DFMA R6, R8, R6, R8 ;  /* 0x000000060806722b */ /* 0x000fd00000000008 */
[----:B------:R-:W-:-:S08]  /*0490*/  DMUL R2, R10, R6 ;  /* 0x000000060a027228 */ /* 0x000fd00000000000 */
[----:B------:R-:W-:-:S08]  /*04a0*/  DFMA R16, R2, -R16, R10 ;  /* 0x800000100210722b */ /* 0x000fd0000000000a */
[----:B------:R-:W-:-:S10]  /*04b0*/  DFMA R2, R6, R16, R2 ;  /* 0x000000100602722b */ /* 0x000fd40000000002 */
[----:B------:R-:W-:-:S05]  /*04c0*/  FFMA R6, RZ, UR6, R3 ;  /* 0x00000006ff067c23 */ /* 0x000fca0008000003 */
[----:B------:R-:W-:-:S13]  /*04d0*/  FSETP.GT.AND P0, PT, |R6|, 1.469367938527859385e-39, PT ;  /* 0x001000000600780b */ /* 0x000fda0003f04200 */
[----:B------:R-:W-:Y:S05]  /*04e0*/  @P0 BRA P1, `(.L_x_3) ;  /* 0x0000000000080947 */ /* 0x000fea0000800000 */
[----:B------:R-:W-:-:S07]  /*04f0*/  MOV R12, 0x510 ;  /* 0x00000510000c7802 */ /* 0x000fce0000000f00 */
[----:B------:R-:W-:Y:S05]  /*0500*/  CALL.REL.NOINC `($__internal_0_$__cuda_sm20_div_rn_f64_full) ;  /* 0x00000000008c7944 */ /* 0x000fea0003c00000 */
.L_x_3:
[----:B------:R-:W-:Y:S05]  /*0510*/  BSYNC.RECONVERGENT B1 ;  /* 0x0000000000017941 */ /* 0x000fea0003800200 */
.L_x_2:
[----:B------:R-:W-:Y:S05]  /*0520*/  BRA `(.L_x_4) ;  /* 0x0000000000687947 */ /* 0x000fea0003800000 */
.L_x_1:
[----:B------:R-:W0:Y:S01]  /*0530*/  MUFU.RSQ64H R11, R3 ;  /* 0x00000003000b7308 */ /* 0x000e220000001c00 */
[----:B------:R-:W-:Y:S01]  /*0540*/  VIADD R10, R3, 0xfcb00000 ;  /* 0xfcb00000030a7836 */ /* 0x000fe20000000000 */
[----:B------:R-:W-:Y:S01]  /*0550*/  BSSY.RECONVERGENT B1, `(.L_x_5) ;  /* 0x0000013000017945 */ /* 0x000fe20003800200 */
[----:B------:R-:W-:Y:S02]  /*0560*/  IMAD.MOV.U32 R12, RZ, RZ, 0x0 ;  /* 0x00000000ff0c7424 */ /* 0x000fe400078e00ff */
[----:B------:R-:W-:Y:S01]  /*0570*/  IMAD.MOV.U32 R13, RZ, RZ, 0x3fd80000 ;  /* 0x3fd80000ff0d7424 */ /* 0x000fe200078e00ff */
[----:B------:R-:W-:Y:S01]  /*0580*/  ISETP.GE.U32.AND P0, PT, R10, 0x7ca00000, PT ;  /* 0x7ca000000a00780c */ /* 0x000fe20003f06070 */
[----:B0-----:R-:W-:-:S08]  /*0590*/  DMUL R8, R10, R10 ;  /* 0x0000000a0a087228 */ /* 0x001fd00000000000 */
[----:B------:R-:W-:-:S08]  /*05a0*/  DFMA R8, R2, -R8, 1 ;  /* 0x3ff000000208742b */ /* 0x000fd00000000808 */
[----:B------:R-:W-:Y:S02]  /*05b0*/  DFMA R12, R8, R12, 0.5 ;  /* 0x3fe00000080c742b */ /* 0x000fe4000000000c */
[----:B------:R-:W-:-:S08]  /*05c0*/  DMUL R8, R10, R8 ;  /* 0x000000080a087228 */ /* 0x000fd00000000000 */
[----:B------:R-:W-:-:S08]  /*05d0*/  DFMA R14, R12, R8, R10 ;  /* 0x000000080c0e722b */ /* 0x000fd0000000000a */
[----:B------:R-:W-:Y:S02]  /*05e0*/  DMUL R16, R2, R14 ;  /* 0x0000000e02107228 */ /* 0x000fe40000000000 */
[----:B------:R-:W-:Y:S01]  /*05f0*/  VIADD R13, R15, 0xfff00000 ;  /* 0xfff000000f0d7836 */ /* 0x000fe20000000000 */
[----:B------:R-:W-:-:S05]  /*0600*/  MOV R12, R14 ;  /* 0x0000000e000c7202 */ /* 0x000fca0000000f00 */
[----:B------:R-:W-:-:S08]  /*0610*/  DFMA R18, R16, -R16, R2 ;  /* 0x800000101012722b */ /* 0x000fd00000000002 */
[----:B------:R-:W-:Y:S01]  /*0620*/  DFMA R8, R18, R12, R16 ;  /* 0x0000000c1208722b */ /* 0x000fe20000000010 */
[----:B------:R-:W-:Y:S10]  /*0630*/  @!P0 BRA `(.L_x_6) ;  /* 0x0000000000108947 */ /* 0x000ff40003800000 */
[----:B------:R-:W-:-:S07]  /*0640*/  MOV R8, 0x660 ;  /* 0x0000066000087802 */ /* 0x000fce0000000f00 */
[----:B------:R-:W-:Y:S05]  /*0650*/  CALL.REL.NOINC `($__internal_1_$__cuda_sm20_dsqrt_rn_f64_mediumpath_v1) ;  /* 0x0000000400a07944 */ /* 0x000fea0003c00000 */
[----:B------:R-:W-:Y:S02]  /*0660*/  IMAD.MOV.U32 R8, RZ, RZ, R2 ;  /* 0x000000ffff087224 */ /* 0x000fe400078e0002 */
[----:B------:R-:W-:-:S07]  /*0670*/  IMAD.MOV.U32 R9, RZ, RZ, R3 ;  /* 0x000000ffff097224 */ /* 0x000fce00078e0003 */
.L_x_6:
[----:B------:R-:W-:Y:S05]  /*0680*/  BSYNC.RECONVERGENT B1 ;  /* 0x0000000000017941 */ /* 0x000fea0003800200 */
.L_x_5:
[----:B------:R-:W0:Y:S01]  /*0690*/  LDCU.64 UR6, c[0x0][0x3a8] ;  /* 0x00007500ff0677ac */ /* 0x000e220008000a00 */
[----:B------:R-:W1:Y:S01]  /*06a0*/  LDCU.64 UR8, c[0x0][0x3b0] ;  /* 0x00007600ff0877ac */ /* 0x000e620008000a00 */
[----:B0-----:R-:W-:-:S08]  /*06b0*/  DMUL R2, R6, UR6 ;  /* 0x0000000606027c28 */ /* 0x001fd00008000000 */
[----:B-1----:R-:W-:-:S11]  /*06c0*/  DFMA R2, R8, UR8, -R2 ;  /* 0x0000000808027c2b */ /* 0x002fd60008000802 */
.L_x_4:
[----:B------:R-:W-:Y:S05]  /*06d0*/  BSYNC.RECONVERGENT B0 ;  /* 0x0000000000007941 */ /* 0x000fea0003800200 */
.L_x_0:
[----:B------:R-:W0:Y:S01]  /*06e0*/  LDC.64 R6, c[0x0][0x388] ;  /* 0x0000e200ff067b82 */ /* 0x000e220000000a00 */
[----:B------:R-:W-:-:S08]  /*06f0*/  DADD R4, RZ, R4 ;  /* 0x00000000ff047229 */ /* 0x000fd00000000004 */
[----:B------:R-:W-:Y:S01]  /*0700*/  DADD R2, R4, R2 ;  /* 0x0000000004027229 */ /* 0x000fe20000000002 */
[----:B0-----:R-:W-:-:S06]  /*0710*/  IMAD.WIDE R4, R0, 0x8, R6 ;  /* 0x0000000800047825 */ /* 0x001fcc00078e0206 */
[----:B------:R-:W-:Y:S01]  /*0720*/  STG.E.64 desc[UR4][R4.64], R2 ;  /* 0x0000000204007986 */ /* 0x000fe2000c101b04 */
[----:B------:R-:W-:Y:S05]  /*0730*/  EXIT ;  /* 0x000000000000794d */ /* 0x000fea0003800000 */
        .weak           $__internal_0_$__cuda_sm20_div_rn_f64_full
        .type           $__internal_0_$__cuda_sm20_div_rn_f64_full,@function
        .size           $__internal_0_$__cuda_sm20_div_rn_f64_full,($__internal_1_$__cuda_sm20_dsqrt_rn_f64_mediumpath_v1 - $__internal_0_$__cuda_sm20_div_rn_f64_full)
$__internal_0_$__cuda_sm20_div_rn_f64_full:
[----:B------:R-:W0:Y:S01]  /*0740*/  LDC.64 R6, c[0x0][0x3a0] ;  /* 0x0000e800ff067b82 */ /* 0x000e220000000a00 */
[----:B------:R-:W-:Y:S01]  /*0750*/  IMAD.MOV.U32 R14, RZ, RZ, 0x1 ;  /* 0x00000001ff0e7424 */ /* 0x000fe200078e00ff */
[C---:B------:R-:W-:Y:S01]  /*0760*/  FSETP.GEU.AND P2, PT, |R11|.reuse, 1.469367938527859385e-39, PT ;  /* 0x001000000b00780b */ /* 0x040fe20003f4e200 */
[----:B------:R-:W-:Y:S01]  /*0770*/  IMAD.MOV.U32 R21, RZ, RZ, 0x1ca00000 ;  /* 0x1ca00000ff157424 */ /* 0x000fe200078e00ff */
[----:B------:R-:W-:Y:S01]  /*0780*/  LOP3.LUT R20, R11, 0x7ff00000, RZ, 0xc0, !PT ;  /* 0x7ff000000b147812 */ /* 0x000fe200078ec0ff */
[----:B------:R-:W-:Y:S04]  /*0790*/  BSSY.RECONVERGENT B2, `(.L_x_7) ;  /* 0x0000050000027945 */ /* 0x000fe80003800200 */
[----:B------:R-:W-:Y:S01]  /*07a0*/  IMAD.MOV.U32 R22, RZ, RZ, R20 ;  /* 0x000000ffff167224 */ /* 0x000fe200078e0014 */
[----:B0-----:R-:W-:-:S02]  /*07b0*/  FSETP.GEU.AND P0, PT, |R7|, 1.469367938527859385e-39, PT ;  /* 0x001000000700780b */ /* 0x001fc40003f0e200 */
[C---:B------:R-:W-:Y:S02]  /*07c0*/  LOP3.LUT R2, R7.reuse, 0x800fffff, RZ, 0xc0, !PT ;  /* 0x800fffff07027812 */ /* 0x040fe400078ec0ff */
[----:B------:R-:W-:Y:S02]  /*07d0*/  LOP3.LUT R13, R7, 0x7ff00000, RZ, 0xc0, !PT ;  /* 0x7ff00000070d7812 */ /* 0x000fe400078ec0ff */
[----:B------:R-:W-:Y:S01]  /*07e0*/  LOP3.LUT R3, R2, 0x3ff00000, RZ, 0xfc, !PT ;  /* 0x3ff0000002037812 */ /* 0x000fe200078efcff */
[----:B------:R-:W-:Y:S01]  /*07f0*/  IMAD.MOV.U32 R2, RZ, RZ, R6 ;  /* 0x000000ffff027224 */ /* 0x000fe200078e0006 */
[----:B------:R-:W-:Y:S01]  /*0800*/  ISETP.GE.U32.AND P1, PT, R20, R13, PT ;  /* 0x0000000d1400720c */ /* 0x000fe20003f26070 */
[----:B------:R-:W-:-:S03]  /*0810*/  IMAD.MOV.U32 R23, RZ, RZ, R13 ;  /* 0x000000ffff177224 */ /* 0x000fc600078e000d */
[----:B------:R-:W-:Y:S01]  /*0820*/  SEL R21, R21, 0x63400000, !P1 ;  /* 0x6340000015157807 */ /* 0x000fe20004800000 */
[----:B------:R-:W0:Y:S03]  /*0830*/  @!P0 LDC.64 R8, c[0x0][0x3a0] ;  /* 0x0000e800ff088b82 */ /* 0x000e260000000a00 */
[----:B------:R-:W-:-:S04]  /*0840*/  @!P2 LOP3.LUT R16, R21, 0x80000000, R11, 0xf8, !PT ;  /* 0x800000001510a812 */ /* 0x000fc800078ef80b */
[----:B------:R-:W-:Y:S01]  /*0850*/  @!P2 LOP3.LUT R17, R16, 0x100000, RZ, 0xfc, !PT ;  /* 0x001000001011a812 */ /* 0x000fe200078efcff */
[----:B------:R-:W-:Y:S01]  /*0860*/  @!P2 IMAD.MOV.U32 R16, RZ, RZ, RZ ;  /* 0x000000ffff10a224 */ /* 0x000fe200078e00ff */
[----:B0-----:R-:W-:-:S06]  /*0870*/  @!P0 DMUL R2, R8, 8.98846567431157953865e+307 ;  /* 0x7fe0000008028828 */ /* 0x001fcc0000000000 */
[----:B------:R-:W0:Y:S04]  /*0880*/  MUFU.RCP64H R15, R3 ;  /* 0x00000003000f7308 */ /* 0x000e280000001800 */
[----:B------:R-:W-:-:S05]  /*0890*/  @!P0 LOP3.LUT R23, R3, 0x7ff00000, RZ, 0xc0, !PT ;  /* 0x7ff0000003178812 */ /* 0x000fca00078ec0ff */
[----:B------:R-:W-:Y:S01]  /*08a0*/  VIADD R25, R23, 0xffffffff ;  /* 0xffffffff17197836 */ /* 0x000fe20000000000 */
[----:B0-----:R-:W-:-:S08]  /*08b0*/  DFMA R8, R14, -R2, 1 ;  /* 0x3ff000000e08742b */ /* 0x001fd00000000802 */
[----:B------:R-:W-:-:S08]  /*08c0*/  DFMA R8, R8, R8, R8 ;  /* 0x000000080808722b */ /* 0x000fd00000000008 */
[----:B------:R-:W-:Y:S01]  /*08d0*/  DFMA R14, R14, R8, R14 ;  /* 0x000000080e0e722b */ /* 0x000fe2000000000e */
[----:B------:R-:W-:Y:S02]  /*08e0*/  LOP3.LUT R9, R21, 0x800fffff, R11, 0xf8, !PT ;  /* 0x800fffff15097812 */ /* 0x000fe400078ef80b */
[----:B------:R-:W-:-:S05]  /*08f0*/  MOV R8, R10 ;  /* 0x0000000a00087202 */ /* 0x000fca0000000f00 */
[----:B------:R-:W-:Y:S02]  /*0900*/  DFMA R18, R14, -R2, 1 ;  /* 0x3ff000000e12742b */ /* 0x000fe40000000802 */
[----:B------:R-:W-:-:S06]  /*0910*/  @!P2 DFMA R8, R8, 2, -R16 ;  /* 0x400000000808a82b */ /* 0x000fcc0000000810 */
[----:B------:R-:W-:-:S04]  /*0920*/  DFMA R14, R14, R18, R14 ;  /* 0x000000120e0e722b */ /* 0x000fc8000000000e */
[----:B------:R-:W-:-:S04]  /*0930*/  @!P2 LOP3.LUT R22, R9, 0x7ff00000, RZ, 0xc0, !PT ;  /* 0x7ff000000916a812 */ /* 0x000fc800078ec0ff */
[----:B------:R-:W-:Y:S01]  /*0940*/  DMUL R16, R14, R8 ;  /* 0x000000080e107228 */ /* 0x000fe20000000000 */
[----:B------:R-:W-:-:S05]  /*0950*/  VIADD R24, R22, 0xffffffff ;  /* 0xffffffff16187836 */ /* 0x000fca0000000000 */
[----:B------:R-:W-:Y:S02]  /*0960*/  ISETP.GT.U32.AND P0, PT, R24, 0x7feffffe, PT ;  /* 0x7feffffe1800780c */ /* 0x000fe40003f04070 */
[----:B------:R-:W-:Y:S02]  /*0970*/  DFMA R18, R16, -R2, R8 ;  /* 0x800000021012722b */ /* 0x000fe40000000008 */
[----:B------:R-:W-:-:S06]  /*0980*/  ISETP.GT.U32.OR P0, PT, R25, 0x7feffffe, P0 ;  /* 0x7feffffe1900780c */ /* 0x000fcc0000704470 */
[----:B------:R-:W-:-:S07]  /*0990*/  DFMA R18, R14, R18, R16 ;  /* 0x000000120e12722b */ /* 0x000fce0000000010 */
[----:B------:R-:W-:Y:S05]  /*09a0*/  @P0 BRA `(.L_x_8) ;  /* 0x0000000000600947 */ /* 0x000fea0003800000 */
[----:B------:R-:W-:Y:S01]  /*09b0*/  VIADDMNMX R13, R20, -R13, 0xb9600000, !PT ;  /* 0xb9600000140d7446 */ /* 0x000fe2000780090d */
[----:B------:R-:W-:-:S03]  /*09c0*/  IMAD.MOV.U32 R10, RZ, RZ, RZ ;  /* 0x000000ffff0a7224 */ /* 0x000fc600078e00ff */
[----:B------:R-:W-:-:S04]  /*09d0*/  VIMNMX R6, PT, PT, R13, 0x46a00000, PT ;  /* 0x46a000000d067848 */ /* 0x000fc80003fe0100 */
[----:B------:R-:W-:-:S05]  /*09e0*/  IADD3 R6, PT, PT, -R21, R6, RZ ;  /* 0x0000000615067210 */ /* 0x000fca0007ffe1ff */
[----:B------:R-:W-:-:S06]  /*09f0*/  VIADD R11, R6, 0x7fe00000 ;  /* 0x7fe00000060b7836 */ /* 0x000fcc0000000000 */
[----:B------:R-:W-:-:S10]  /*0a00*/  DMUL R14, R18, R10 ;  /* 0x0000000a120e7228 */ /* 0x000fd40000000000 */
[----:B------:R-:W-:-:S13]  /*0a10*/  FSETP.GTU.AND P0, PT, |R15|, 1.469367938527859385e-39, PT ;  /* 0x001000000f00780b */ /* 0x000fda0003f0c200 */
[----:B------:R-:W-:Y:S05]  /*0a20*/  @P0 BRA `(.L_x_9) ;  /* 0x0000000000980947 */ /* 0x000fea0003800000 */
[----:B------:R-:W-:Y:S01]  /*0a30*/  DFMA R2, R18, -R2, R8 ;  /* 0x800000021202722b */ /* 0x000fe20000000008 */
[----:B------:R-:W-:-:S09]  /*0a40*/  IMAD.MOV.U32 R10, RZ, RZ, RZ ;  /* 0x000000ffff0a7224 */ /* 0x000fd200078e00ff */
[C---:B------:R-:W-:Y:S02]  /*0a50*/  FSETP.NEU.AND P0, PT, R3.reuse, RZ, PT ;  /* 0x000000ff0300720b */ /* 0x040fe40003f0d000 */
[----:B------:R-:W-:-:S04]  /*0a60*/  LOP3.LUT R7, R3, 0x80000000, R7, 0x48, !PT ;  /* 0x8000000003077812 */ /* 0x000fc800078e4807 */
[----:B------:R-:W-:-:S07]  /*0a70*/  LOP3.LUT R11, R7, R11, RZ, 0xfc, !PT ;  /* 0x0000000b070b7212 */ /* 0x000fce00078efcff */
[----:B------:R-:W-:Y:S05]  /*0a80*/  @!P0 BRA `(.L_x_9) ;  /* 0x0000000000808947 */ /* 0x000fea0003800000 */
[----:B------:R-:W-:Y:S01]  /*0a90*/  IMAD.MOV R3, RZ, RZ, -R6 ;  /* 0x000000ffff037224 */ /* 0x000fe200078e0a06 */
[----:B------:R-:W-:Y:S01]  /*0aa0*/  DMUL.RP R10, R18, R10 ;  /* 0x0000000a120a7228 */ /* 0x000fe20000008000 */
[----:B------:R-:W-:-:S06]  /*0ab0*/  IMAD.MOV.U32 R2, RZ, RZ, RZ ;  /* 0x000000ffff027224 */ /* 0x000fcc00078e00ff */
[----:B------:R-:W-:-:S03]  /*0ac0*/  DFMA R2, R14, -R2, R18 ;  /* 0x800000020e02722b */ /* 0x000fc60000000012 */
[----:B------:R-:W-:-:S03]  /*0ad0*/  LOP3.LUT R7, R11, R7, RZ, 0x3c, !PT ;  /* 0x000000070b077212 */ /* 0x000fc600078e3cff */
[----:B------:R-:W-:-:S04]  /*0ae0*/  IADD3 R2, PT, PT, -R6, -0x43300000, RZ ;  /* 0xbcd0000006027810 */ /* 0x000fc80007ffe1ff */
[----:B------:R-:W-:-:S04]  /*0af0*/  FSETP.NEU.AND P0, PT, |R3|, R2, PT ;  /* 0x000000020300720b */ /* 0x000fc80003f0d200 */
[----:B------:R-:W-:Y:S02]  /*0b00*/  FSEL R14, R10, R14, !P0 ;  /* 0x0000000e0a0e7208 */ /* 0x000fe40004000000 */
[----:B------:R-:W-:Y:S01]  /*0b10*/  FSEL R15, R7, R15, !P0 ;  /* 0x0000000f070f7208 */ /* 0x000fe20004000000 */
[----:B------:R-:W-:Y:S06]  /*0b20*/  BRA `(.L_x_9) ;  /* 0x0000000000587947 */ /* 0x000fec0003800000 */
.L_x_8:
[----:B------:R-:W-:-:S14]  /*0b30*/  DSETP.NAN.AND P0, PT, R10, R10, PT ;  /* 0x0000000a0a00722a */ /* 0x000fdc0003f08000 */
[----:B------:R-:W-:Y:S05]  /*0b40*/  @P0 BRA `(.L_x_10) ;  /* 0x0000000000480947 */ /* 0x000fea0003800000 */
[----:B------:R-:W0:Y:S02]  /*0b50*/  LDC.64 R2, c[0x0][0x3a0] ;  /* 0x0000e800ff027b82 */ /* 0x000e240000000a00 */
[----:B0-----:R-:W-:-:S14]  /*0b60*/  DSETP.NAN.AND P0, PT, R2, R2, PT ;  /* 0x000000020200722a */ /* 0x001fdc0003f08000 */
[----:B------:R-:W-:Y:S05]  /*0b70*/  @P0 BRA `(.L_x_11) ;  /* 0x0000000000300947 */ /* 0x000fea0003800000 */
[----:B------:R-:W-:Y:S01]  /*0b80*/  ISETP.NE.AND P0, PT, R22, R23, PT ;  /* 0x000000171600720c */ /* 0x000fe20003f05270 */
[----:B------:R-:W-:Y:S01]  /*0b90*/  IMAD.MOV.U32 R15, RZ, RZ, -0x80000 ;  /* 0xfff80000ff0f7424 */ /* 0x000fe200078e00ff */
[----:B------:R-:W-:-:S11]  /*0ba0*/  MOV R14, 0x0 ;  /* 0x00000000000e7802 */ /* 0x000fd60000000f00 */
[----:B------:R-:W-:Y:S05]  /*0bb0*/  @!P0 BRA `(.L_x_9) ;  /* 0x0000000000348947 */ /* 0x000fea0003800000 */
[----:B------:R-:W-:Y:S02]  /*0bc0*/  ISETP.NE.AND P0, PT, R22, 0x7ff00000, PT ;  /* 0x7ff000001600780c */ /* 0x000fe40003f05270 */
[----:B------:R-:W-:Y:S02]  /*0bd0*/  LOP3.LUT R15, R11, 0x80000000, R7, 0x48, !PT ;  /* 0x800000000b0f7812 */ /* 0x000fe400078e4807 */
[----:B------:R-:W-:-:S13]  /*0be0*/  ISETP.EQ.OR P0, PT, R23, RZ, !P0 ;  /* 0x000000ff1700720c */ /* 0x000fda0004702670 */
[----:B------:R-:W-:Y:S01]  /*0bf0*/  @P0 LOP3.LUT R2, R15, 0x7ff00000, RZ, 0xfc, !PT ;  /* 0x7ff000000f020812 */ /* 0x000fe200078efcff */
[----:B------:R-:W-:Y:S02]  /*0c00*/  @!P0 IMAD.MOV.U32 R14, RZ, RZ, RZ ;  /* 0x000000ffff0e8224 */ /* 0x000fe400078e00ff */
[----:B------:R-:W-:Y:S02]  /*0c10*/  @P0 IMAD.MOV.U32 R14, RZ, RZ, RZ ;  /* 0x000000ffff0e0224 */ /* 0x000fe400078e00ff */
[----:B------:R-:W-:Y:S01]  /*0c20*/  @P0 IMAD.MOV.U32 R15, RZ, RZ, R2 ;  /* 0x000000ffff0f0224 */ /* 0x000fe200078e0002 */
[----:B------:R-:W-:Y:S06]  /*0c30*/  BRA `(.L_x_9) ;  /* 0x0000000000147947 */ /* 0x000fec0003800000 */
.L_x_11:
[----:B------:R-:W-:Y:S02]  /*0c40*/  LOP3.LUT R15, R7, 0x80000, RZ, 0xfc, !PT ;  /* 0x00080000070f7812 */ /* 0x000fe400078efcff */
[----:B------:R-:W-:Y:S01]  /*0c50*/  MOV R14, R6 ;  /* 0x00000006000e7202 */ /* 0x000fe20000000f00 */
[----:B------:R-:W-:Y:S06]  /*0c60*/  BRA `(.L_x_9) ;  /* 0x0000000000087947 */ /* 0x000fec0003800000 */
.L_x_10:
[----:B------:R-:W-:Y:S01]  /*0c70*/  LOP3.LUT R15, R11, 0x80000, RZ, 0xfc, !PT ;  /* 0x000800000b0f7812 */ /* 0x000fe200078efcff */
[----:B------:R-:W-:-:S07]  /*0c80*/  IMAD.MOV.U32 R14, RZ, RZ, R10 ;  /* 0x000000ffff0e7224 */ /* 0x000fce00078e000a */
.L_x_9:
[----:B------:R-:W-:Y:S05]  /*0c90*/  BSYNC.RECONVERGENT B2 ;  /* 0x0000000000027941 */ /* 0x000fea0003800200 */
.L_x_7:
[----:B------:R-:W-:Y:S02]  /*0ca0*/  IMAD.MOV.U32 R13, RZ, RZ, 0x0 ;  /* 0x00000000ff0d7424 */ /* 0x000fe400078e00ff */
[----:B------:R-:W-:Y:S02]  /*0cb0*/  IMAD.MOV.U32 R2, RZ, RZ, R14 ;  /* 0x000000ffff027224 */ /* 0x000fe400078e000e */
[----:B------:R-:W-:Y:S01]  /*0cc0*/  IMAD.MOV.U32 R3, RZ, RZ, R15 ;  /* 0x000000ffff037224 */ /* 0x000fe200078e000f */
[----:B------:R-:W-:Y:S06]  /*0cd0*/  RET.REL.NODEC R12 `(_Z14gap_arr_eps_2diPdS_S_ddddiii) ;  /* 0xfffffff00cc87950 */ /* 0x000fec0003c3ffff */
        .weak           $__internal_1_$__cuda_sm20_dsqrt_rn_f64_mediumpath_v1
        .type           $__internal_1_$__cuda_sm20_dsqrt_rn_f64_mediumpath_v1,@function
        .size           $__internal_1_$__cuda_sm20_dsqrt_rn_f64_mediumpath_v1,(.L_x_140 - $__internal_1_$__cuda_sm20_dsqrt_rn_f64_mediumpath_v1)
$__internal_1_$__cuda_sm20_dsqrt_rn_f64_mediumpath_v1:
[----:B------:R-:W-:Y:S01]  /*0ce0*/  ISETP.GE.U32.AND P0, PT, R10, -0x3400000, PT ;  /* 0xfcc000000a00780c */ /* 0x000fe20003f06070 */
[----:B------:R-:W-:Y:S01]  /*0cf0*/  BSSY.RECONVERGENT B2, `(.L_x_12) ;  /* 0x0000028000027945 */ /* 0x000fe20003800200 */
[----:B------:R-:W-:Y:S01]  /*0d00*/  IMAD.MOV.U32 R10, RZ, RZ, R2 ;  /* 0x000000ffff0a7224 */ /* 0x000fe200078e0002 */
[----:B------:R-:W-:Y:S01]  /*0d10*/  MOV R12, R14 ;  /* 0x0000000e000c7202 */ /* 0x000fe20000000f00 */
[----:B------:R-:W-:Y:S02]  /*0d20*/  IMAD.MOV.U32 R11, RZ, RZ, R3 ;  /* 0x000000ffff0b7224 */ /* 0x000fe400078e0003 */
[----:B------:R-:W-:Y:S02]  /*0d30*/  IMAD.MOV.U32 R2, RZ, RZ, R18 ;  /* 0x000000ffff027224 */ /* 0x000fe400078e0012 */
[----:B------:R-:W-:-:S05]  /*0d40*/  IMAD.MOV.U32 R3, RZ, RZ, R19 ;  /* 0x000000ffff037224 */ /* 0x000fca00078e0013 */
[----:B------:R-:W-:Y:S05]  /*0d50*/  @!P0 BRA `(.L_x_13) ;  /* 0x0000000000208947 */ /* 0x000fea0003800000 */
[----:B------:R-:W-:-:S10]  /*0d60*/  DFMA.RM R2, R2, R12, R16 ;  /* 0x0000000c0202722b */ /* 0x000fd40000004010 */
[----:B------:R-:W-:-:S04]  /*0d70*/  IADD3 R12, P0, PT, R2, 0x1, RZ ;  /* 0x00000001020c7810 */ /* 0x000fc80007f1e0ff */
[----:B------:R-:W-:-:S06]  /*0d80*/  IADD3.X R13, PT, PT, RZ, R3, RZ, P0, !PT ;  /* 0x00000003ff0d7210 */ /* 0x000fcc00007fe4ff */
[----:B------:R-:W-:-:S08]  /*0d90*/  DFMA.RP R10, -R2, R12, R10 ;  /* 0x0000000c020a722b */ /* 0x000fd0000000810a */
[----:B------:R-:W-:-:S06]  /*0da0*/  DSETP.GT.AND P0, PT, R10, RZ, PT ;  /* 0x000000ff0a00722a */ /* 0x000fcc0003f04000 */
[----:B------:R-:W-:Y:S02]  /*0db0*/  FSEL R2, R12, R2, P0 ;  /* 0x000000020c027208 */ /* 0x000fe40000000000 */
[----:B------:R-:W-:Y:S01]  /*0dc0*/  FSEL R3, R13, R3, P0 ;  /* 0x000000030d037208 */ /* 0x000fe20000000000 */
[----:B------:R-:W-:Y:S06]  /*0dd0*/  BRA `(.L_x_14) ;  /* 0x0000000000647947 */ /* 0x000fec0003800000 */
.L_x_13:
[----:B------:R-:W-:-:S14]  /*0de0*/  DSETP.NE.AND P0, PT, R10, RZ, PT ;  /* 0x000000ff0a00722a */ /* 0x000fdc0003f05000 */
[----:B------:R-:W-:Y:S05]  /*0df0*/  @!P0 BRA `(.L_x_15) ;  /* 0x0000000000588947 */ /* 0x000fea0003800000 */
[----:B------:R-:W-:-:S13]  /*0e00*/  ISETP.GE.AND P0, PT, R11, RZ, PT ;  /* 0x000000ff0b00720c */ /* 0x000fda0003f06270 */
[----:B------:R-:W-:Y:S02]  /*0e10*/  @!P0 IMAD.MOV.U32 R2, RZ, RZ, 0x0 ;  /* 0x00000000ff028424 */ /* 0x000fe400078e00ff */
[----:B------:R-:W-:Y:S01]  /*0e20*/  @!P0 IMAD.MOV.U32 R3, RZ, RZ, -0x80000 ;  /* 0xfff80000ff038424 */ /* 0x000fe200078e00ff */
[----:B------:R-:W-:Y:S06]  /*0e30*/  @!P0 BRA `(.L_x_14) ;  /* 0x00000000004c8947 */ /* 0x000fec0003800000 */
[----:B------:R-:W-:-:S13]  /*0e40*/  ISETP.GT.AND P0, PT, R11, 0x7fefffff, PT ;  /* 0x7fefffff0b00780c */ /* 0x000fda0003f04270 */
[----:B------:R-:W-:Y:S05]  /*0e50*/  @P0 BRA `(.L_x_15) ;  /* 0x0000000000400947 */ /* 0x000fea0003800000 */
[----:B------:R-:W-:Y:S01]  /*0e60*/  DMUL R2, R10, 8.11296384146066816958e+31 ;  /* 0x469000000a027828 */ /* 0x000fe20000000000 */
[----:B------:R-:W-:Y:S01]  /*0e70*/  IMAD.MOV.U32 R14, RZ, RZ, 0x0 ;  /* 0x00000000ff0e7424 */ /* 0x000fe200078e00ff */
[----:B------:R-:W-:Y:S01]  /*0e80*/  MOV R15, 0x3fd80000 ;  /* 0x3fd80000000f7802 */ /* 0x000fe20000000f00 */
[----:B------:R-:W-:-:S03]  /*0e90*/  IMAD.MOV.U32 R10, RZ, RZ, RZ ;  /* 0x000000ffff0a7224 */ /* 0x000fc600078e00ff */
[----:B------:R-:W0:Y:S03]  /*0ea0*/  MUFU.RSQ64H R11, R3 ;  /* 0x00000003000b7308 */ /* 0x000e260000001c00 */
[----:B0-----:R-:W-:-:S08]  /*0eb0*/  DMUL R12, R10, R10 ;  /* 0x0000000a0a0c7228 */ /* 0x001fd00000000000 */
[----:B------:R-:W-:-:S08]  /*0ec0*/  DFMA R12, R2, -R12, 1 ;  /* 0x3ff00000020c742b */ /* 0x000fd0000000080c */
[----:B------:R-:W-:Y:S02]  /*0ed0*/  DFMA R14, R12, R14, 0.5 ;  /* 0x3fe000000c0e742b */ /* 0x000fe4000000000e */
[----:B------:R-:W-:-:S08]  /*0ee0*/  DMUL R12, R10, R12 ;  /* 0x0000000c0a0c7228 */ /* 0x000fd00000000000 */
[----:B------:R-:W-:-:S08]  /*0ef0*/  DFMA R12, R14, R12, R10 ;  /* 0x0000000c0e0c722b */ /* 0x000fd0000000000a */
[----:B------:R-:W-:Y:S02]  /*0f00*/  DMUL R10, R2, R12 ;  /* 0x0000000c020a7228 */ /* 0x000fe40000000000 */
[----:B------:R-:W-:-:S06]  /*0f10*/  VIADD R13, R13, 0xfff00000 ;  /* 0xfff000000d0d7836 */ /* 0x000fcc0000000000 */
[----:B------:R-:W-:-:S08]  /*0f20*/  DFMA R14, R10, -R10, R2 ;  /* 0x8000000a0a0e722b */ /* 0x000fd00000000002 */
[----:B------:R-:W-:-:S10]  /*0f30*/  DFMA R2, R12, R14, R10 ;  /* 0x0000000e0c02722b */ /* 0x000fd4000000000a */
[----:B------:R-:W-:Y:S01]  /*0f40*/  VIADD R3, R3, 0xfcb00000 ;  /* 0xfcb0000003037836 */ /* 0x000fe20000000000 */
[----:B------:R-:W-:Y:S06]  /*0f50*/  BRA `(.L_x_14) ;  /* 0x0000000000047947 */ /* 0x000fec0003800000 */
.L_x_15:
[----:B------:R-:W-:-:S11]  /*0f60*/  DADD R2, R10, R10 ;  /* 0x000000000a027229 */ /* 0x000fd6000000000a */
.L_x_14:
[----:B------:R-:W-:Y:S05]  /*0f70*/  BSYNC.RECONVERGENT B2 ;  /* 0x0000000000027941 */ /* 0x000fea0003800200 */
.L_x_12:
[----:B------:R-:W-:-:S04]  /*0f80*/  IMAD.MOV.U32 R9, RZ, RZ, 0x0 ;  /* 0x00000000ff097424 */ /* 0x000fc800078e00ff */
[----:B------:R-:W-:Y:S05]  /*0f90*/  RET.REL.NODEC R8 `(_Z14gap_arr_eps_2diPdS_S_ddddiii) ;  /* 0xfffffff008187950 */ /* 0x000fea0003c3ffff */
.L_x_16:
[----:B------:R-:W-:-:S00]  /*0fa0*/  BRA `(.L_x_16) ;  /* 0xfffffffc00fc7947 */ /* 0x000fc0000383ffff */
[----:B------:R-:W-:-:S00]  /*0fb0*/  NOP ;  /* 0x0000000000007918 */ /* 0x000fc00000000000 */
        /* <DEDUP_REMOVED lines=12> */
.L_x_140:


//--------------------- .text._Z17over_relax_eps_2diPdS_S_diii --------------------------
	.section	.text._Z17over_relax_eps_2diPdS_S_diii,"ax",@progbits
	.align	128
        .global         _Z17over_relax_eps_2diPdS_S_diii
        .type           _Z17over_relax_eps_2diPdS_S_diii,@function
        .size           _Z17over_relax_eps_2diPdS_S_diii,(.L_x_145 - _Z17over_relax_eps_2diPdS_S_diii)
        .other          _Z17over_relax_eps_2diPdS_S_diii,@"STO_CUDA_ENTRY STV_DEFAULT"
_Z17over_relax_eps_2diPdS_S_diii:
.text._Z17over_relax_eps_2diPdS_S_diii:
        /* <DEDUP_REMOVED lines=14> */
[----:B------:R-:W1:Y:S01]  /*00e0*/  LDC.64 R4, c[0x0][0x390] ;  /* 0x0000e400ff047b82 */ /* 0x000e620000000a00 */
[----:B------:R-:W-:Y:S01]  /*00f0*/  IMAD R7, R6, UR7, R0 ;  /* 0x0000000706077c24 */ /* 0x000fe2000f8e0200 */
[----:B------:R-:W2:Y:S04]  /*0100*/  LDCU.64 UR8, c[0x0][0x3a0] ;  /* 0x00007400ff0877ac */ /* 0x000ea80008000a00 */
[----:B------:R-:W-:Y:S02]  /*0110*/  SHF.L.U32 R9, R7, 0x2, RZ ;  /* 0x0000000207097819 */ /* 0x000fe400000006ff */
[----:B------:R-:W3:Y:S08]  /*0120*/  LDC.64 R2, c[0x0][0x388] ;  /* 0x0000e200ff027b82 */ /* 0x000ef00000000a00 */
[----:B------:R-:W4:Y:S01]  /*0130*/  LDC R17, c[0x0][0x380] ;  /* 0x0000e000ff117b82 */ /* 0x000f220000000800 */
[----:B0-----:R-:W-:Y:S01]  /*0140*/  ISETP.NE.AND P0, PT, RZ, UR4, PT ;  /* 0x00000004ff007c0c */ /* 0x001fe2000bf05270 */
[----:B------:R-:W0:Y:S01]  /*0150*/  LDCU.64 UR4, c[0x0][0x358] ;  /* 0x00006b00ff0477ac */ /* 0x000e220008000a00 */
[----:B-1----:R-:W-:-:S04]  /*0160*/  IMAD.WIDE R4, R9, 0x8, R4 ;  /* 0x0000000809047825 */ /* 0x002fc800078e0204 */
[----:B---3--:R-:W-:Y:S02]  /*0170*/  IMAD.WIDE R2, R9, 0x8, R2 ;  /* 0x0000000809027825 */ /* 0x008fe400078e0202 */
[----:B------:R-:W1:Y:S01]  /*0180*/  LDC.64 R8, c[0x0][0x398] ;  /* 0x0000e600ff087b82 */ /* 0x000e620000000a00 */
[----:B0-----:R-:W3:Y:S04]  /*0190*/  LDG.E.64 R22, desc[UR4][R4.64+0x18] ;  /* 0x0000180404167981 */ /* 0x001ee8000c1e1b00 */
[----:B------:R-:W3:Y:S01]  /*01a0*/  LDG.E.64 R24, desc[UR4][R2.64+0x18] ;  /* 0x0000180402187981 */ /* 0x000ee2000c1e1b00 */
[CC--:B----4-:R-:W-:Y:S02]  /*01b0*/  @P0 IMAD R7, R6.reuse, R17.reuse, RZ ;  /* 0x0000001106070224 */ /* 0x0d0fe400078e02ff */
[-C--:B------:R-:W-:Y:S01]  /*01c0*/  @!P0 IMAD R6, R6, R17.reuse, RZ ;  /* 0x0000001106068224 */ /* 0x080fe200078e02ff */
[----:B------:R-:W4:Y:S04]  /*01d0*/  LDG.E.64 R18, desc[UR4][R4.64] ;  /* 0x0000000404127981 */ /* 0x000f28000c1e1b00 */
[----:B------:R-:W4:Y:S01]  /*01e0*/  LDG.E.64 R20, desc[UR4][R2.64] ;  /* 0x0000000402147981 */ /* 0x000f22000c1e1b00 */
[----:B------:R-:W-:-:S03]  /*01f0*/  @!P0 LEA R11, R6, R17, 0x1 ;  /* 0x00000011060b8211 */ /* 0x000fc600078e08ff */
[----:B------:R-:W5:Y:S01]  /*0200*/  LDG.E.64 R12, desc[UR4][R4.64+0x8] ;  /* 0x00000804040c7981 */ /* 0x000f62000c1e1b00 */
[----:B------:R-:W-:-:S03]  /*0210*/  @P0 IADD3 R7, PT, PT, R0, R7, RZ ;  /* 0x0000000700070210 */ /* 0x000fc60007ffe0ff */
[----:B------:R-:W5:Y:S01]  /*0220*/  LDG.E.64 R14, desc[UR4][R2.64+0x8] ;  /* 0x00000804020e7981 */ /* 0x000f62000c1e1b00 */
[----:B------:R-:W-:Y:S02]  /*0230*/  @!P0 LEA R11, R0, R11, 0x1 ;  /* 0x0000000b000b8211 */ /* 0x000fe400078e08ff */
[----:B------:R-:W-:Y:S02]  /*0240*/  @P0 SHF.L.U32 R7, R7, 0x1, RZ ;  /* 0x0000000107070819 */ /* 0x000fe400000006ff */
[----:B------:R-:W-:-:S05]  /*0250*/  @!P0 IADD3 R7, PT, PT, R11, 0x1, RZ ;  /* 0x000000010b078810 */ /* 0x000fca0007ffe0ff */
[----:B-1----:R-:W-:-:S05]  /*0260*/  IMAD.WIDE R8, R7, 0x8, R8 ;  /* 0x0000000807087825 */ /* 0x002fca00078e0208 */
[----:B------:R-:W2:Y:S04]  /*0270*/  LDG.E.64 R10, desc[UR4][R8.64] ;  /* 0x00000004080a7981 */ /* 0x000ea8000c1e1b00 */
[----:B------:R-:W2:Y:S01]  /*0280*/  LDG.E.64 R6, desc[UR4][R8.64+0x8] ;  /* 0x0000080408067981 */ /* 0x000ea2000c1e1b00 */
[----:B---3--:R-:W-:Y:S02]  /*0290*/  DADD R24, R22, -R24 ;  /* 0x0000000016187229 */ /* 0x008fe40000000818 */
[----:B----4-:R-:W-:Y:S01]  /*02a0*/  DADD R22, R18, -R20 ;  /* 0x0000000012167229 */ /* 0x010fe20000000814 */
[----:B------:R-:W3:Y:S01]  /*02b0*/  LDG.E.64 R20, desc[UR4][R4.64+0x10] ;  /* 0x0000100404147981 */ /* 0x000ee2000c1e1b00 */
[----:B-----5:R-:W-:-:S04]  /*02c0*/  DADD R18, R12, -R14 ;  /* 0x000000000c127229 */ /* 0x020fc8000000080e */
[----:B--2---:R-:W-:Y:S02]  /*02d0*/  DMUL R12, R24, UR8 ;  /* 0x00000008180c7c28 */ /* 0x004fe40008000000 */
[----:B------:R-:W-:-:S06]  /*02e0*/  DMUL R14, R22, UR8 ;  /* 0x00000008160e7c28 */ /* 0x000fcc0008000000 */
[----:B------:R-:W-:Y:S01]  /*02f0*/  DFMA R24, R22, UR8, -R12 ;  /* 0x0000000816187c2b */ /* 0x000fe2000800080c */
[----:B------:R-:W3:Y:S01]  /*0300*/  LDG.E.64 R22, desc[UR4][R2.64+0x10] ;  /* 0x0000100402167981 */ /* 0x000ee2000c1e1b00 */
[----:B------:R-:W-:-:S06]  /*0310*/  DFMA R26, R18, UR8, -R14 ;  /* 0x00000008121a7c2b */ /* 0x000fcc000800080e */
[----:B------:R-:W-:Y:S02]  /*0320*/  DADD R24, R24, R10 ;  /* 0x0000000018187229 */ /* 0x000fe4000000000a */
[----:B------:R-:W-:Y:S01]  /*0330*/  DADD R26, R26, R6 ;  /* 0x000000001a1a7229 */ /* 0x000fe20000000006 */
[----:B------:R-:W-:-:S04]  /*0340*/  IMAD.WIDE R6, R17, 0x8, R8 ;  /* 0x0000000811067825 */ /* 0x000fc800078e0208 */
[----:B------:R-:W-:Y:S04]  /*0350*/  STG.E.64 desc[UR4][R8.64], R24 ;  /* 0x0000001808007986 */ /* 0x000fe8000c101b04 */
[----:B------:R0:W-:Y:S04]  /*0360*/  STG.E.64 desc[UR4][R8.64+0x8], R26 ;  /* 0x0000081a08007986 */ /* 0x0001e8000c101b04 */
[----:B------:R-:W2:Y:S04]  /*0370*/  LDG.E.64 R28, desc[UR4][R6.64+0x8] ;  /* 0x00000804061c7981 */ /* 0x000ea8000c1e1b00 */
[----:B------:R-:W4:Y:S01]  /*0380*/  LDG.E.64 R10, desc[UR4][R6.64] ;  /* 0x00000004060a7981 */ /* 0x000f22000c1e1b00 */
[----:B------:R-:W-:-:S02]  /*0390*/  DMUL R18, R18, UR8 ;  /* 0x0000000812127c28 */ /* 0x000fc40008000000 */
[----:B---3--:R-:W-:-:S08]  /*03a0*/  DADD R20, R20, -R22 ;  /* 0x0000000014147229 */ /* 0x008fd00000000816 */
[C---:B------:R-:W-:Y:S02]  /*03b0*/  DFMA R16, R20.reuse, UR8, -R18 ;  /* 0x0000000814107c2b */ /* 0x040fe40008000812 */
[----:B------:R-:W-:-:S06]  /*03c0*/  DFMA R22, -R20, UR8, R12 ;  /* 0x0000000814167c2b */ /* 0x000fcc000800010c */
[----:B--2---:R-:W-:Y:S02]  /*03d0*/  DADD R16, R16, R28 ;  /* 0x0000000010107229 */ /* 0x004fe4000000001c */
[----:B----4-:R-:W-:-:S05]  /*03e0*/  DADD R10, R22, R10 ;  /* 0x00000000160a7229 */ /* 0x010fca000000000a */
[----:B------:R1:W-:Y:S04]  /*03f0*/  STG.E.64 desc[UR4][R6.64+0x8], R16 ;  /* 0x0000081006007986 */ /* 0x0003e8000c101b04 */
[----:B------:R-:W-:Y:S04]  /*0400*/  STG.E.64 desc[UR4][R6.64], R10 ;  /* 0x0000000a06007986 */ /* 0x000fe8000c101b04 */
[----:B0-----:R-:W2:Y:S02]  /*0410*/  LDG.E.64 R8, desc[UR4][R4.64] ;  /* 0x0000000404087981 */ /* 0x001ea4000c1e1b00 */
[----:B--2---:R-:W-:-:S07]  /*0420*/  DADD R8, R14, R8 ;  /* 0x000000000e087229 */ /* 0x004fce0000000008 */
[----:B------:R-:W-:Y:S04]  /*0430*/  STG.E.64 desc[UR4][R2.64], R8 ;  /* 0x0000000802007986 */ /* 0x000fe8000c101b04 */
[----:B------:R-:W2:Y:S02]  /*0440*/  LDG.E.64 R14, desc[UR4][R4.64+0x8] ;  /* 0x00000804040e7981 */ /* 0x000ea4000c1e1b00 */
[----:B--2---:R-:W-:-:S07]  /*0450*/  DADD R14, R18, R14 ;  /* 0x00000000120e7229 */ /* 0x004fce000000000e */
[----:B------:R-:W-:Y:S04]  /*0460*/  STG.E.64 desc[UR4][R2.64+0x8], R14 ;  /* 0x0000080e02007986 */ /* 0x000fe8000c101b04 */
[----:B------:R-:W2:Y:S02]  /*0470*/  LDG.E.64 R18, desc[UR4][R4.64+0x10] ;  /* 0x0000100404127981 */ /* 0x000ea4000c1e1b00 */
[----:B--2---:R-:W-:-:S07]  /*0480*/  DFMA R18, R20, UR8, R18 ;  /* 0x0000000814127c2b */ /* 0x004fce0008000012 */
[----:B------:R-:W-:Y:S04]  /*0490*/  STG.E.64 desc[UR4][R2.64+0x10], R18 ;  /* 0x0000101202007986 */ /* 0x000fe8000c101b04 */
[----:B-1----:R-:W2:Y:S02]  /*04a0*/  LDG.E.64 R16, desc[UR4][R4.64+0x18] ;  /* 0x0000180404107981 */ /* 0x002ea4000c1e1b00 */
[----:B--2---:R-:W-:-:S07]  /*04b0*/  DADD R16, R12, R16 ;  /* 0x000000000c107229 */ /* 0x004fce0000000010 */
[----:B------:R-:W-:Y:S01]  /*04c0*/  STG.E.64 desc[UR4][R2.64+0x18], R16 ;  /* 0x0000181002007986 */ /* 0x000fe2000c101b04 */
[----:B------:R-:W-:Y:S05]  /*04d0*/  EXIT ;  /* 0x000000000000794d */ /* 0x000fea0003800000 */
.L_x_17:
        /* <DEDUP_REMOVED lines=10> */
.L_x_145:


//--------------------- .text._Z13opt_eps_splitiPdS_ddddiiiii --------------------------
	.section	.text._Z13opt_eps_splitiPdS_ddddiiiii,"ax",@progbits
	.align	128
        .global         _Z13opt_eps_splitiPdS_ddddiiiii
        .type           _Z13opt_eps_splitiPdS_ddddiiiii,@function
        .size           _Z13opt_eps_splitiPdS_ddddiiiii,(.L_x_143 - _Z13opt_eps_splitiPdS_ddddiiiii)
        .other          _Z13opt_eps_splitiPdS_ddddiiiii,@"STO_CUDA_ENTRY STV_DEFAULT"
_Z13opt_eps_splitiPdS_ddddiiiii:
.text._Z13opt_eps_splitiPdS_ddddiiiii:
        /* <DEDUP_REMOVED lines=14> */
[----:B------:R-:W1:Y:S01]  /*00e0*/  LDC R15, c[0x0][0x380] ;  /* 0x0000e000ff0f7b82 */ /* 0x000e620000000800 */
[----:B------:R-:W2:Y:S07]  /*00f0*/  LDCU.64 UR10, c[0x0][0x358] ;  /* 0x00006b00ff0a77ac */ /* 0x000eae0008000a00 */
[----:B------:R-:W3:Y:S08]  /*0100*/  LDC.64 R18, c[0x0][0x390] ;  /* 0x0000e400ff127b82 */ /* 0x000ef00000000a00 */
[----:B------:R-:W4:Y:S01]  /*0110*/  LDC.64 R20, c[0x0][0x388] ;  /* 0x0000e200ff147b82 */ /* 0x000f220000000a00 */
[----:B0-----:R-:W-:Y:S01]  /*0120*/  ISETP.NE.AND P0, PT, RZ, UR4, PT ;  /* 0x00000004ff007c0c */ /* 0x001fe2000bf05270 */
[----:B------:R-:W0:-:S12]  /*0130*/  LDCU UR4, c[0x0][0x3c4] ;  /* 0x00007880ff0477ac */ /* 0x000e180008000800 */
[CC--:B-1----:R-:W-:Y:S02]  /*0140*/  @!P0 IMAD R4, R0.reuse, R15.reuse, RZ ;  /* 0x0000000f00048224 */ /* 0x0c2fe400078e02ff */
[----:B------:R-:W-:Y:S02]  /*0150*/  @P0 IMAD R2, R0, R15, RZ ;  /* 0x0000000f00020224 */ /* 0x000fe400078e02ff */
[----:B------:R-:W-:Y:S02]  /*0160*/  @!P0 IMAD R4, R4, 0x2, R15 ;  /* 0x0000000204048824 */ /* 0x000fe400078e020f */
[C---:B------:R-:W-:Y:S02]  /*0170*/  @P0 IMAD.IADD R2, R3.reuse, 0x1, R2 ;  /* 0x0000000103020824 */ /* 0x040fe400078e0202 */
[----:B------:R-:W-:Y:S02]  /*0180*/  @!P0 IMAD R4, R3, 0x2, R4 ;  /* 0x0000000203048824 */ /* 0x000fe400078e0204 */
[----:B------:R-:W-:Y:S01]  /*0190*/  IMAD R0, R0, UR7, R3 ;  /* 0x0000000700007c24 */ /* 0x000fe2000f8e0203 */
[----:B------:R-:W-:Y:S01]  /*01a0*/  @P0 SHF.L.U32 R3, R2, 0x1, RZ ;  /* 0x0000000102030819 */ /* 0x000fe200000006ff */
[----:B------:R-:W-:-:S02]  /*01b0*/  @!P0 VIADD R3, R4, 0x1 ;  /* 0x0000000104038836 */ /* 0x000fc40000000000 */
[----:B------:R-:W-:Y:S02]  /*01c0*/  IMAD.SHL.U32 R5, R0, 0x4, RZ ;  /* 0x0000000400057824 */ /* 0x000fe400078e00ff */
[----:B---3--:R-:W-:-:S04]  /*01d0*/  IMAD.WIDE R18, R3, 0x8, R18 ;  /* 0x0000000803127825 */ /* 0x008fc800078e0212 */
[----:B----4-:R-:W-:Y:S01]  /*01e0*/  IMAD.WIDE R20, R5, 0x8, R20 ;  /* 0x0000000805147825 */ /* 0x010fe200078e0214 */
[----:B--2---:R1:W5:Y:S03]  /*01f0*/  LDG.E.64 R24, desc[UR10][R18.64] ;  /* 0x0000000a12187981 */ /* 0x004366000c1e1b00 */
[----:B------:R-:W-:Y:S01]  /*0200*/  IMAD.WIDE R14, R15, 0x8, R18 ;  /* 0x000000080f0e7825 */ /* 0x000fe200078e0212 */
[----:B------:R1:W5:Y:S04]  /*0210*/  LDG.E.64 R16, desc[UR10][R20.64] ;  /* 0x0000000a14107981 */ /* 0x000368000c1e1b00 */
[----:B------:R1:W5:Y:S04]  /*0220*/  LDG.E.64 R32, desc[UR10][R20.64+0x8] ;  /* 0x0000080a14207981 */ /* 0x000368000c1e1b00 */
[----:B------:R1:W5:Y:S04]  /*0230*/  LDG.E.64 R12, desc[UR10][R20.64+0x10] ;  /* 0x0000100a140c7981 */ /* 0x000368000c1e1b00 */
[----:B------:R1:W5:Y:S04]  /*0240*/  LDG.E.64 R34, desc[UR10][R20.64+0x18] ;  /* 0x0000180a14227981 */ /* 0x000368000c1e1b00 */
[----:B------:R1:W5:Y:S04]  /*0250*/  LDG.E.64 R26, desc[UR10][R18.64+0x8] ;  /* 0x0000080a121a7981 */ /* 0x000368000c1e1b00 */
[----:B------:R1:W5:Y:S04]  /*0260*/  LDG.E.64 R4, desc[UR10][R14.64+0x8] ;  /* 0x0000080a0e047981 */ /* 0x000368000c1e1b00 */
[----:B------:R1:W5:Y:S01]  /*0270*/  LDG.E.64 R30, desc[UR10][R14.64] ;  /* 0x0000000a0e1e7981 */ /* 0x000362000c1e1b00 */
[----:B0-----:R-:W-:-:S09]  /*0280*/  UISETP.NE.AND UP0, UPT, UR4, URZ, UPT ;  /* 0x000000ff0400728c */ /* 0x001fd2000bf05270 */
[----:B-1----:R-:W-:Y:S05]  /*0290*/  BRA.U !UP0, `(.L_x_18) ;  /* 0x0000003d08047547 */ /* 0x002fea000b800000 */
[----:B------:R-:W0:Y:S01]  /*02a0*/  LDC.64 R2, c[0x0][0x398] ;  /* 0x0000e600ff027b82 */ /* 0x000e220000000a00 */
[----:B------:R-:W-:Y:S01]  /*02b0*/  IMAD.MOV.U32 R8, RZ, RZ, 0x1 ;  /* 0x00000001ff087424 */ /* 0x000fe200078e00ff */
[----:B-----5:R-:W-:Y:S01]  /*02c0*/  DADD R28, R16, -R34 ;  /* 0x00000000101c7229 */ /* 0x020fe20000000822 */
[----:B------:R-:W-:Y:S01]  /*02d0*/  BSSY.RECONVERGENT B1, `(.L_x_19) ;  /* 0x0000027000017945 */ /* 0x000fe20003800200 */
[----:B------:R-:W-:Y:S02]  /*02e0*/  DADD R6, -R32, R12 ;  /* 0x0000000020067229 */ /* 0x000fe4000000010c */
[----:B------:R-:W-:Y:S02]  /*02f0*/  DADD R16, -R16, R32 ;  /* 0x0000000010107229 */ /* 0x000fe40000000120 */
[----:B------:R-:W-:Y:S02]  /*0300*/  DADD R22, -R12, R34 ;  /* 0x000000000c167229 */ /* 0x000fe40000000122 */
[----:B------:R-:W-:-:S02]  /*0310*/  DADD R28, R24, -R28 ;  /* 0x00000000181c7229 */ /* 0x000fc4000000081c */
[----:B------:R-:W-:Y:S02]  /*0320*/  DADD R24, R4, -R6 ;  /* 0x0000000004187229 */ /* 0x000fe40000000806 */
[----:B------:R-:W-:Y:S02]  /*0330*/  DADD R26, R26, -R16 ;  /* 0x000000001a1a7229 */ /* 0x000fe40000000810 */
[----:B------:R-:W-:-:S04]  /*0340*/  DADD R22, R30, -R22 ;  /* 0x000000001e167229 */ /* 0x000fc80000000816 */
[C-C-:B------:R-:W-:Y:S02]  /*0350*/  DADD R32, -R28.reuse, R24.reuse ;  /* 0x000000001c207229 */ /* 0x140fe40000000118 */
[----:B------:R-:W-:Y:S02]  /*0360*/  DADD R30, R28, R24 ;  /* 0x000000001c1e7229 */ /* 0x000fe40000000018 */
[----:B0-----:R-:W-:Y:S02]  /*0370*/  DADD R2, R2, 2 ;  /* 0x4000000002027429 */ /* 0x001fe40000000000 */
[----:B------:R-:W-:Y:S02]  /*0380*/  DADD R16, -R26, R22 ;  /* 0x000000001a107229 */ /* 0x000fe40000000116 */
[----:B------:R-:W-:-:S04]  /*0390*/  DMUL R4, R32, R32 ;  /* 0x0000002020047228 */ /* 0x000fc80000000000 */
[----:B------:R-:W-:-:S04]  /*03a0*/  DMUL R2, R2, R2 ;  /* 0x0000000202027228 */ /* 0x000fc80000000000 */
[----:B------:R-:W-:Y:S02]  /*03b0*/  DFMA R16, R16, R16, R4 ;  /* 0x000000101010722b */ /* 0x000fe40000000004 */
[----:B------:R-:W0:Y:S08]  /*03c0*/  MUFU.RCP64H R9, R3 ;  /* 0x0000000300097308 */ /* 0x000e300000001800 */
[----:B------:R-:W-:Y:S01]  /*03d0*/  FSETP.GEU.AND P1, PT, |R17|, 6.5827683646048100446e-37, PT ;  /* 0x036000001100780b */ /* 0x000fe20003f2e200 */
[----:B0-----:R-:W-:-:S08]  /*03e0*/  DFMA R10, -R2, R8, 1 ;  /* 0x3ff00000020a742b */ /* 0x001fd00000000108 */
[----:B------:R-:W-:-:S08]  /*03f0*/  DFMA R10, R10, R10, R10 ;  /* 0x0000000a0a0a722b */ /* 0x000fd0000000000a */
[----:B------:R-:W-:-:S08]  /*0400*/  DFMA R10, R8, R10, R8 ;  /* 0x0000000a080a722b */ /* 0x000fd00000000008 */
[----:B------:R-:W-:-:S08]  /*0410*/  DFMA R6, -R2, R10, 1 ;  /* 0x3ff000000206742b */ /* 0x000fd0000000010a */
[----:B------:R-:W-:-:S08]  /*0420*/  DFMA R6, R10, R6, R10 ;  /* 0x000000060a06722b */ /* 0x000fd0000000000a */
[----:B------:R-:W-:-:S08]  /*0430*/  DMUL R34, R16, R6 ;  /* 0x0000000610227228 */ /* 0x000fd00000000000 */
[----:B------:R-:W-:-:S08]  /*0440*/  DFMA R4, -R2, R34, R16 ;  /* 0x000000220204722b */ /* 0x000fd00000000110 */
[----:B------:R-:W-:Y:S02]  /*0450*/  DFMA R34, R6, R4, R34 ;  /* 0x000000040622722b */ /* 0x000fe40000000022 */
[----:B------:R-:W-:-:S08]  /*0460*/  DADD R4, R26, R22 ;  /* 0x000000001a047229 */ /* 0x000fd00000000016 */
[----:B------:R-:W-:Y:S01]  /*0470*/  FFMA R0, RZ, R3, R35 ;  /* 0x00000003ff007223 */ /* 0x000fe20000000023 */
[----:B------:R-:W-:-:S04]  /*0480*/  DADD R30, R30, -R4 ;  /* 0x000000001e1e7229 */ /* 0x000fc80000000804 */
[----:B------:R-:W-:-:S04]  /*0490*/  FSETP.GT.AND P0, PT, |R0|, 1.469367938527859385e-39, PT ;  /* 0x001000000000780b */ /* 0x000fc80003f04200 */
[----:B------:R-:W-:-:S09]  /*04a0*/  DMUL R12, R30, R30 ;  /* 0x0000001e1e0c7228 */ /* 0x000fd20000000000 */
[----:B------:R-:W-:Y:S05]  /*04b0*/  @P0 BRA P1, `(.L_x_20) ;  /* 0x0000000000200947 */ /* 0x000fea0000800000 */
[----:B------:R-:W-:Y:S01]  /*04c0*/  MOV R5, R2 ;  /* 0x0000000200057202 */ /* 0x000fe20000000f00 */
[----:B------:R-:W-:Y:S01]  /*04d0*/  IMAD.MOV.U32 R4, RZ, RZ, R3 ;  /* 0x000000ffff047224 */ /* 0x000fe200078e0003 */
[----:B------:R-:W-:Y:S01]  /*04e0*/  MOV R0, 0x520 ;  /* 0x0000052000007802 */ /* 0x000fe20000000f00 */
[----:B------:R-:W-:Y:S02]  /*04f0*/  IMAD.MOV.U32 R3, RZ, RZ, R16 ;  /* 0x000000ffff037224 */ /* 0x000fe400078e0010 */
[----:B------:R-:W-:-:S07]  /*0500*/  IMAD.MOV.U32 R2, RZ, RZ, R17 ;  /* 0x000000ffff027224 */ /* 0x000fce00078e0011 */
[----:B------:R-:W-:Y:S05]  /*0510*/  CALL.REL.NOINC `($__internal_3_$__cuda_sm20_div_rn_f64_full) ;  /* 0x0000005c003c7944 */ /* 0x000fea0003c00000 */
[----:B------:R-:W-:Y:S01]  /*0520*/  MOV R34, R3 ;  /* 0x0000000300227202 */ /* 0x000fe20000000f00 */
[----:B------:R-:W-:-:S07]  /*0530*/  IMAD.MOV.U32 R35, RZ, RZ, R2 ;  /* 0x000000ffff237224 */ /* 0x000fce00078e0002 */
.L_x_20:
[----:B------:R-:W-:Y:S05]  /*0540*/  BSYNC.RECONVERGENT B1 ;  /* 0x0000000000017941 */ /* 0x000fea0003800200 */
.L_x_19:
[----:B------:R-:W0:Y:S01]  /*0550*/  LDC.64 R2, c[0x0][0x398] ;  /* 0x0000e600ff027b82 */ /* 0x000e220000000a00 */
[----:B------:R-:W-:Y:S01]  /*0560*/  FSETP.GEU.AND P1, PT, |R13|, 6.5827683646048100446e-37, PT ;  /* 0x036000000d00780b */ /* 0x000fe20003f2e200 */
[----:B------:R-:W-:Y:S01]  /*0570*/  BSSY.RECONVERGENT B1, `(.L_x_21) ;  /* 0x0000019000017945 */ /* 0x000fe20003800200 */
[----:B0-----:R-:W-:-:S08]  /*0580*/  DADD R2, R2, 4 ;  /* 0x4010000002027429 */ /* 0x001fd00000000000 */
[----:B------:R-:W-:Y:S01]  /*0590*/  DMUL R6, R2, R2 ;  /* 0x0000000202067228 */ /* 0x000fe20000000000 */
[----:B------:R-:W-:-:S05]  /*05a0*/  IMAD.MOV.U32 R2, RZ, RZ, 0x1 ;  /* 0x00000001ff027424 */ /* 0x000fca00078e00ff */
[----:B------:R-:W0:Y:S02]  /*05b0*/  MUFU.RCP64H R3, R7 ;  /* 0x0000000700037308 */ /* 0x000e240000001800 */
[----:B0-----:R-:W-:-:S08]  /*05c0*/  DFMA R4, -R6, R2, 1 ;  /* 0x3ff000000604742b */ /* 0x001fd00000000102 */
[----:B------:R-:W-:-:S08]  /*05d0*/  DFMA R4, R4, R4, R4 ;  /* 0x000000040404722b */ /* 0x000fd00000000004 */
[----:B------:R-:W-:-:S08]  /*05e0*/  DFMA R4, R2, R4, R2 ;  /* 0x000000040204722b */ /* 0x000fd00000000002 */
[----:B------:R-:W-:-:S08]  /*05f0*/  DFMA R2, -R6, R4, 1 ;  /* 0x3ff000000602742b */ /* 0x000fd00000000104 */
[----:B------:R-:W-:-:S08]  /*0600*/  DFMA R2, R4, R2, R4 ;  /* 0x000000020402722b */ /* 0x000fd00000000004 */
[----:B------:R-:W-:-:S08]  /*0610*/  DMUL R4, R12, R2 ;  /* 0x000000020c047228 */ /* 0x000fd00000000000 */
[----:B------:R-:W-:-:S08]  /*0620*/  DFMA R8, -R6, R4, R12 ;  /* 0x000000040608722b */ /* 0x000fd0000000010c */
[----:B------:R-:W-:-:S10]  /*0630*/  DFMA R2, R2, R8, R4 ;  /* 0x000000080202722b */ /* 0x000fd40000000004 */
[----:B------:R-:W-:-:S05]  /*0640*/  FFMA R0, RZ, R7, R3 ;  /* 0x00000007ff007223 */ /* 0x000fca0000000003 */
[----:B------:R-:W-:-:S13]  /*0650*/  FSETP.GT.AND P0, PT, |R0|, 1.469367938527859385e-39, PT ;  /* 0x001000000000780b */ /* 0x000fda0003f04200 */
[----:B------:R-:W-:Y:S05]  /*0660*/  @P0 BRA P1, `(.L_x_22) ;  /* 0x0000000000240947 */ /* 0x000fea0000800000 */
[----:B------:R-:W-:Y:S01]  /*0670*/  IMAD.MOV.U32 R5, RZ, RZ, R6 ;  /* 0x000000ffff057224 */ /* 0x000fe200078e0006 */
[----:B------:R-:W-:Y:S01]  /*0680*/  MOV R4, R7 ;  /* 0x0000000700047202 */ /* 0x000fe20000000f00 */
[----:B------:R-:W-:Y:S01]  /*0690*/  IMAD.MOV.U32 R3, RZ, RZ, R12 ;  /* 0x000000ffff037224 */ /* 0x000fe200078e000c */
[----:B------:R-:W-:Y:S01]  /*06a0*/  MOV R0, 0x6d0 ;  /* 0x000006d000007802 */ /* 0x000fe20000000f00 */
[----:B------:R-:W-:-:S07]  /*06b0*/  IMAD.MOV.U32 R2, RZ, RZ, R13 ;  /* 0x000000ffff027224 */ /* 0x000fce00078e000d */
[----:B------:R-:W-:Y:S05]  /*06c0*/  CALL.REL.NOINC `($__internal_3_$__cuda_sm20_div_rn_f64_full) ;  /* 0x0000005800d07944 */ /* 0x000fea0003c00000 */
[----:B------:R-:W-:-:S04]  /*06d0*/  LOP3.LUT R3, R3, R2, RZ, 0x3c, !PT ;  /* 0x0000000203037212 */ /* 0x000fc800078e3cff */
[----:B------:R-:W-:-:S04]  /*06e0*/  LOP3.LUT R2, R3, R2, RZ, 0x3c, !PT ;  /* 0x0000000203027212 */ /* 0x000fc800078e3cff */
[----:B------:R-:W-:-:S07]  /*06f0*/  LOP3.LUT R3, R3, R2, RZ, 0x3c, !PT ;  /* 0x0000000203037212 */ /* 0x000fce00078e3cff */
.L_x_22:
[----:B------:R-:W-:Y:S05]  /*0700*/  BSYNC.RECONVERGENT B1 ;  /* 0x0000000000017941 */ /* 0x000fea0003800200 */
.L_x_21:
[----:B------:R-:W0:Y:S01]  /*0710*/  LDC R7, c[0x0][0x3c0] ;  /* 0x0000f000ff077b82 */ /* 0x000e220000000800 */
[----:B------:R-:W1:Y:S01]  /*0720*/  LDCU.64 UR8, c[0x0][0x3a0] ;  /* 0x00007400ff0877ac */ /* 0x000e620008000a00 */
[----:B------:R-:W-:Y:S01]  /*0730*/  DADD R2, R2, R34 ;  /* 0x0000000002027229 */ /* 0x000fe20000000022 */
[----:B------:R-:W-:Y:S01]  /*0740*/  BSSY.RECONVERGENT B1, `(.L_x_23) ;  /* 0x00002d5000017945 */ /* 0x000fe20003800200 */
[----:B------:R-:W2:Y:S01]  /*0750*/  LDCU.64 UR12, c[0x0][0x398] ;  /* 0x00007300ff0c77ac */ /* 0x000ea20008000a00 */
[----:B------:R-:W3:Y:S01]  /*0760*/  LDCU.64 UR14, c[0x0][0x3a0] ;  /* 0x00007400ff0e77ac */ /* 0x000ee20008000a00 */
[----:B------:R-:W4:Y:S01]  /*0770*/  LDCU.64 UR16, c[0x0][0x3a0] ;  /* 0x00007400ff1077ac */ /* 0x000f220008000a00 */
[----:B------:R-:W0:Y:S01]  /*0780*/  LDCU.64 UR4, c[0x0][0x398] ;  /* 0x00007300ff0477ac */ /* 0x000e220008000a00 */
[----:B------:R-:W0:Y:S01]  /*0790*/  LDCU.64 UR6, c[0x0][0x398] ;  /* 0x00007300ff0677ac */ /* 0x000e220008000a00 */
[----:B--2---:R-:W-:Y:S01]  /*07a0*/  IMAD.U32 R34, RZ, RZ, UR12 ;  /* 0x0000000cff227e24 */ /* 0x004fe2000f8e00ff */
[----:B0-----:R-:W-:-:S02]  /*07b0*/  ISETP.GE.AND P0, PT, R7, 0x1, PT ;  /* 0x000000010700780c */ /* 0x001fc40003f06270 */
[----:B------:R-:W-:-:S11]  /*07c0*/  MOV R35, UR13 ;  /* 0x0000000d00237c02 */ /* 0x000fd60008000f00 */
[----:B-1----:R-:W-:-:S14]  /*07d0*/  DSETP.LEU.OR P0, PT, R2, UR8, !P0 ;  /* 0x0000000802007e2a */ /* 0x002fdc000c70b400 */
[----:B---34-:R-:W-:Y:S05]  /*07e0*/  @P0 BRA `(.L_x_24) ;  /* 0x0000002c00280947 */ /* 0x018fea0003800000 */
[----:B------:R-:W-:Y:S01]  /*07f0*/  ISETP.GE.U32.AND P0, PT, R7, 0x4, PT ;  /* 0x000000040700780c */ /* 0x000fe20003f06070 */
[----:B------:R-:W-:Y:S02]  /*0800*/  IMAD.U32 R34, RZ, RZ, UR12 ;  /* 0x0000000cff227e24 */ /* 0x000fe4000f8e00ff */
[----:B------:R-:W-:-:S10]  /*0810*/  IMAD.U32 R35, RZ, RZ, UR13 ;  /* 0x0000000dff237e24 */ /* 0x000fd4000f8e00ff */
[----:B------:R-:W-:Y:S05]  /*0820*/  @!P0 BRA `(.L_x_25) ;  /* 0x0000002000cc8947 */ /* 0x000fea0003800000 */
[----:B------:R-:W-:Y:S01]  /*0830*/  LOP3.LUT R7, R7, 0x7ffffffc, RZ, 0xc0, !PT ;  /* 0x7ffffffc07077812 */ /* 0x000fe200078ec0ff */
[----:B------:R-:W-:Y:S01]  /*0840*/  IMAD.U32 R34, RZ, RZ, UR12 ;  /* 0x0000000cff227e24 */ /* 0x000fe2000f8e00ff */
[----:B------:R-:W-:-:S03]  /*0850*/  MOV R35, UR13 ;  /* 0x0000000d00237c02 */ /* 0x000fc60008000f00 */
[----:B------:R-:W-:-:S07]  /*0860*/  IMAD.MOV R7, RZ, RZ, -R7 ;  /* 0x000000ffff077224 */ /* 0x000fce00078e0a07 */
.L_x_66:
[----:B------:R-:W-:Y:S01]  /*0870*/  DADD R46, R34, 2 ;  /* 0x40000000222e7429 */ /* 0x000fe20000000000 */
[----:B------:R-:W-:Y:S01]  /*0880*/  IMAD.MOV.U32 R2, RZ, RZ, 0x1 ;  /* 0x00000001ff027424 */ /* 0x000fe200078e00ff */
[----:B------:R-:W-:Y:S01]  /*0890*/  FSETP.GEU.AND P2, PT, |R17|, 6.5827683646048100446e-37, PT ;  /* 0x036000001100780b */ /* 0x000fe20003f4e200 */
[----:B------:R-:W-:Y:S01]  /*08a0*/  VIADD R7, R7, 0x4 ;  /* 0x0000000407077836 */ /* 0x000fe20000000000 */
[----:B------:R-:W-:Y:S04]  /*08b0*/  BSSY.RECONVERGENT B2, `(.L_x_26) ;  /* 0x0000017000027945 */ /* 0x000fe80003800200 */
[----:B------:R-:W-:Y:S01]  /*08c0*/  DMUL R8, R46, R46 ;  /* 0x0000002e2e087228 */ /* 0x000fe20000000000 */
[----:B------:R-:W-:-:S05]  /*08d0*/  ISETP.NE.AND P1, PT, R7, RZ, PT ;  /* 0x000000ff0700720c */ /* 0x000fca0003f25270 */
        /* <DEDUP_REMOVED lines=20> */
.L_x_27:
[----:B------:R-:W-:Y:S05]  /*0a20*/  BSYNC.RECONVERGENT B2 ;  /* 0x0000000000027941 */ /* 0x000fea0003800200 */
.L_x_26:
[----:B------:R-:W-:Y:S01]  /*0a30*/  DADD R44, R34, 4 ;  /* 0x40100000222c7429 */ /* 0x000fe20000000000 */
[----:B------:R-:W-:Y:S01]  /*0a40*/  IMAD.MOV.U32 R4, RZ, RZ, 0x1 ;  /* 0x00000001ff047424 */ /* 0x000fe200078e00ff */
[----:B------:R-:W-:Y:S01]  /*0a50*/  FSETP.GEU.AND P2, PT, |R13|, 6.5827683646048100446e-37, PT ;  /* 0x036000000d00780b */ /* 0x000fe20003f4e200 */
[----:B------:R-:W-:Y:S05]  /*0a60*/  BSSY.RECONVERGENT B2, `(.L_x_28) ;  /* 0x0000016000027945 */ /* 0x000fea0003800200 */
[----:B------:R-:W-:-:S06]  /*0a70*/  DMUL R2, R44, R44 ;  /* 0x0000002c2c027228 */ /* 0x000fcc0000000000 */
        /* <DEDUP_REMOVED lines=18> */
[----:B------:R-:W-:Y:S01]  /*0ba0*/  IMAD.MOV.U32 R50, RZ, RZ, R3 ;  /* 0x000000ffff327224 */ /* 0x000fe200078e0003 */
[----:B------:R-:W-:-:S07]  /*0bb0*/  MOV R51, R2 ;  /* 0x0000000200337202 */ /* 0x000fce0000000f00 */
.L_x_29:
[----:B------:R-:W-:Y:S05]  /*0bc0*/  BSYNC.RECONVERGENT B2 ;  /* 0x0000000000027941 */ /* 0x000fea0003800200 */
.L_x_28:
[----:B------:R-:W0:Y:S01]  /*0bd0*/  MUFU.RCP64H R3, R47 ;  /* 0x0000002f00037308 */ /* 0x000e220000001800 */
[----:B------:R-:W-:Y:S01]  /*0be0*/  IMAD.MOV.U32 R2, RZ, RZ, 0x1 ;  /* 0x00000001ff027424 */ /* 0x000fe200078e00ff */
[----:B------:R-:W-:Y:S01]  /*0bf0*/  FSETP.GEU.AND P2, PT, |R53|, 6.5827683646048100446e-37, PT ;  /* 0x036000003500780b */ /* 0x000fe20003f4e200 */
[----:B------:R-:W-:Y:S04]  /*0c00*/  BSSY.RECONVERGENT B2, `(.L_x_30) ;  /* 0x0000014000027945 */ /* 0x000fe80003800200 */
        /* <DEDUP_REMOVED lines=17> */
[----:B------:R-:W-:Y:S02]  /*0d20*/  IMAD.MOV.U32 R48, RZ, RZ, R3 ;  /* 0x000000ffff307224 */ /* 0x000fe400078e0003 */
[----:B------:R-:W-:-:S07]  /*0d30*/  IMAD.MOV.U32 R49, RZ, RZ, R2 ;  /* 0x000000ffff317224 */ /* 0x000fce00078e0002 */
.L_x_31:
[----:B------:R-:W-:Y:S05]  /*0d40*/  BSYNC.RECONVERGENT B2 ;  /* 0x0000000000027941 */ /* 0x000fea0003800200 */
.L_x_30:
[----:B------:R-:W0:Y:S01]  /*0d50*/  MUFU.RCP64H R3, R45 ;  /* 0x0000002d00037308 */ /* 0x000e220000001800 */
[----:B------:R-:W-:Y:S01]  /*0d60*/  MOV R2, 0x1 ;  /* 0x0000000100027802 */ /* 0x000fe20000000f00 */
[----:B------:R-:W-:Y:S01]  /*0d70*/  BSSY.RECONVERGENT B2, `(.L_x_32) ;  /* 0x0000016000027945 */ /* 0x000fe20003800200 */
[----:B------:R-:W-:-:S04]  /*0d80*/  FSETP.GEU.AND P2, PT, |R51|, 6.5827683646048100446e-37, PT ;  /* 0x036000003300780b */ /* 0x000fc80003f4e200 */
        /* <DEDUP_REMOVED lines=20> */
.L_x_33:
[----:B------:R-:W-:Y:S05]  /*0ed0*/  BSYNC.RECONVERGENT B2 ;  /* 0x0000000000027941 */ /* 0x000fea0003800200 */
.L_x_32:
[----:B------:R-:W-:Y:S01]  /*0ee0*/  DADD R48, R2, R48 ;  /* 0x0000000002307229 */ /* 0x000fe20000000030 */
[----:B------:R-:W-:Y:S01]  /*0ef0*/  BSSY.RECONVERGENT B2, `(.L_x_34) ;  /* 0x000001b000027945 */ /* 0x000fe20003800200 */
[----:B------:R-:W-:Y:S01]  /*0f00*/  IMAD.MOV.U32 R2, RZ, RZ, 0x1 ;  /* 0x00000001ff027424 */ /* 0x000fe200078e00ff */
[----:B------:R-:W-:-:S03]  /*0f10*/  DADD R50, R50, R52 ;  /* 0x0000000032327229 */ /* 0x000fc60000000034 */
[----:B------:R-:W0:Y:S05]  /*0f20*/  MUFU.RCP64H R3, R49 ;  /* 0x0000003100037308 */ /* 0x000e2a0000001800 */
[----:B------:R-:W-:-:S08]  /*0f30*/  DADD R50, R50, -UR14 ;  /* 0x8000000e32327e29 */ /* 0x000fd00008000000 */
[----:B------:R-:W-:Y:S02]  /*0f40*/  DMUL R50, R50, 0.5 ;  /* 0x3fe0000032327828 */ /* 0x000fe40000000000 */
[----:B0-----:R-:W-:-:S08]  /*0f50*/  DFMA R4, -R48, R2, 1 ;  /* 0x3ff000003004742b */ /* 0x001fd00000000102 */
[----:B------:R-:W-:Y:S01]  /*0f60*/  FSETP.GEU.AND P2, PT, |R51|, 6.5827683646048100446e-37, PT ;  /* 0x036000003300780b */ /* 0x000fe20003f4e200 */
        /* <DEDUP_REMOVED lines=19> */
.L_x_35:
[----:B------:R-:W-:Y:S05]  /*10a0*/  BSYNC.RECONVERGENT B2 ;  /* 0x0000000000027941 */ /* 0x000fea0003800200 */
.L_x_34:
[----:B------:R-:W-:Y:S01]  /*10b0*/  DADD R2, R2, R34 ;  /* 0x0000000002027229 */ /* 0x000fe20000000022 */
[----:B------:R-:W-:Y:S01]  /*10c0*/  UMOV UR8, UR5 ;  /* 0x0000000500087c82 */ /* 0x000fe20008000000 */
[----:B------:R-:W-:Y:S01]  /*10d0*/  BSSY.RECONVERGENT B2, `(.L_x_36) ;  /* 0x0000020000027945 */ /* 0x000fe20003800200 */
[----:B------:R-:W-:-:S05]  /*10e0*/  IMAD.U32 R4, RZ, RZ, UR8 ;  /* 0x00000008ff047e24 */ /* 0x000fca000f8e00ff */
[----:B------:R-:W-:Y:S02]  /*10f0*/  DSETP.MAX.AND P0, P2, R2, UR4, PT ;  /* 0x0000000402007e2a */ /* 0x000fe4000ba0f000 */
[----:B------:R-:W-:-:S05]  /*1100*/  IMAD.MOV.U32 R0, RZ, RZ, R3 ;  /* 0x000000ffff007224 */ /* 0x000fca00078e0003 */
[----:B------:R-:W-:Y:S01]  /*1110*/  FSEL R47, R0, UR8, P0 ;  /* 0x00000008002f7c08 */ /* 0x000fe20008000000 */
[----:B------:R-:W-:Y:S02]  /*1120*/  UMOV UR8, UR4 ;  /* 0x0000000400087c82 */ /* 0x000fe40008000000 */
[----:B------:R-:W-:Y:S02]  /*1130*/  SEL R46, R2, UR8, P0 ;  /* 0x00000008022e7c07 */ /* 0x000fe40008000000 */
[----:B------:R-:W-:Y:S02]  /*1140*/  MOV R2, 0x1 ;  /* 0x0000000100027802 */ /* 0x000fe40000000f00 */
[----:B------:R-:W-:Y:S02]  /*1150*/  @P2 LOP3.LUT R47, R4, 0x80000, RZ, 0xfc, !PT ;  /* 0x00080000042f2812 */ /* 0x000fe400078efcff */
[----:B------:R-:W-:-:S04]  /*1160*/  FSETP.GEU.AND P2, PT, |R17|, 6.5827683646048100446e-37, PT ;  /* 0x036000001100780b */ /* 0x000fc80003f4e200 */
[----:B------:R-:W-:-:S08]  /*1170*/  DADD R44, R46, 2 ;  /* 0x400000002e2c7429 */ /* 0x000fd00000000000 */
        /* <DEDUP_REMOVED lines=21> */
.L_x_37:
[----:B------:R-:W-:Y:S05]  /*12d0*/  BSYNC.RECONVERGENT B2 ;  /* 0x0000000000027941 */ /* 0x000fea0003800200 */
.L_x_36:
        /* <DEDUP_REMOVED lines=25> */
.L_x_39:
[----:B------:R-:W-:Y:S05]  /*1470*/  BSYNC.RECONVERGENT B2 ;  /* 0x0000000000027941 */ /* 0x000fea0003800200 */
.L_x_38:
        /* <DEDUP_REMOVED lines=23> */
.L_x_41:
[----:B------:R-:W-:Y:S05]  /*15f0*/  BSYNC.RECONVERGENT B2 ;  /* 0x0000000000027941 */ /* 0x000fea0003800200 */
.L_x_40:
        /* <DEDUP_REMOVED lines=24> */
.L_x_43:
[----:B------:R-:W-:Y:S05]  /*1780*/  BSYNC.RECONVERGENT B2 ;  /* 0x0000000000027941 */ /* 0x000fea0003800200 */
.L_x_42:
        /* <DEDUP_REMOVED lines=28> */
.L_x_45:
[----:B------:R-:W-:Y:S05]  /*1950*/  BSYNC.RECONVERGENT B2 ;  /* 0x0000000000027941 */ /* 0x000fea0003800200 */
.L_x_44:
[----:B------:R-:W-:Y:S01]  /*1960*/  DADD R2, R46, R2 ;  /* 0x000000002e027229 */ /* 0x000fe20000000002 */
[----:B------:R-:W-:Y:S01]  /*1970*/  UMOV UR8, UR5 ;  /* 0x0000000500087c82 */ /* 0x000fe20008000000 */
[----:B------:R-:W-:Y:S01]  /*1980*/  BSSY.RECONVERGENT B2, `(.L_x_46) ;  /* 0x0000020000027945 */ /* 0x000fe20003800200 */
[----:B------:R-:W-:-:S05]  /*1990*/  MOV R4, UR8 ;  /* 0x0000000800047c02 */ /* 0x000fca0008000f00 */
[----:B------:R-:W-:Y:S02]  /*19a0*/  DSETP.MAX.AND P0, P2, R2, UR4, PT ;  /* 0x0000000402007e2a */ /* 0x000fe4000ba0f000 */
[----:B------:R-:W-:-:S05]  /*19b0*/  IMAD.MOV.U32 R0, RZ, RZ, R3 ;  /* 0x000000ffff007224 */ /* 0x000fca00078e0003 */
[----:B------:R-:W-:Y:S01]  /*19c0*/  FSEL R47, R0, UR8, P0 ;  /* 0x00000008002f7c08 */ /* 0x000fe20008000000 */
[----:B------:R-:W-:Y:S02]  /*19d0*/  UMOV UR8, UR4 ;  /* 0x0000000400087c82 */ /* 0x000fe40008000000 */
[----:B------:R-:W-:Y:S01]  /*19e0*/  SEL R46, R2, UR8, P0 ;  /* 0x00000008022e7c07 */ /* 0x000fe20008000000 */
[----:B------:R-:W-:-:S03]  /*19f0*/  IMAD.MOV.U32 R2, RZ, RZ, 0x1 ;  /* 0x00000001ff027424 */ /* 0x000fc600078e00ff */
        /* <DEDUP_REMOVED lines=24> */
.L_x_47:
[----:B------:R-:W-:Y:S05]  /*1b80*/  BSYNC.RECONVERGENT B2 ;  /* 0x0000000000027941 */ /* 0x000fea0003800200 */
.L_x_46:
[----:B------:R-:W-:Y:S01]  /*1b90*/  DADD R34, R46, 4 ;  /* 0x401000002e227429 */ /* 0x000fe20000000000 */
[----:B------:R-:W-:Y:S01]  /*1ba0*/  MOV R4, 0x1 ;  /* 0x0000000100047802 */ /* 0x000fe20000000f00 */
[----:B------:R-:W-:Y:S01]  /*1bb0*/  BSSY.RECONVERGENT B2, `(.L_x_48) ;  /* 0x0000017000027945 */ /* 0x000fe20003800200 */
[----:B------:R-:W-:-:S05]  /*1bc0*/  FSETP.GEU.AND P2, PT, |R13|, 6.5827683646048100446e-37, PT ;  /* 0x036000000d00780b */ /* 0x000fca0003f4e200 */
        /* <DEDUP_REMOVED lines=21> */
.L_x_49:
[----:B------:R-:W-:Y:S05]  /*1d20*/  BSYNC.RECONVERGENT B2 ;  /* 0x0000000000027941 */ /* 0x000fea0003800200 */
.L_x_48:
        /* <DEDUP_REMOVED lines=23> */
.L_x_51:
[----:B------:R-:W-:Y:S05]  /*1ea0*/  BSYNC.RECONVERGENT B2 ;  /* 0x0000000000027941 */ /* 0x000fea0003800200 */
.L_x_50:
        /* <DEDUP_REMOVED lines=24> */
.L_x_53:
[----:B------:R-:W-:Y:S05]  /*2030*/  BSYNC.RECONVERGENT B2 ;  /* 0x0000000000027941 */ /* 0x000fea0003800200 */
.L_x_52:
        /* <DEDUP_REMOVED lines=25> */
[----:B------:R-:W-:-:S04]  /*21d0*/  LOP3.LUT R3, R3, R2, RZ, 0x3c, !PT ;  /* 0x0000000203037212 */ /* 0x000fc800078e3cff */
[----:B------:R-:W-:-:S04]  /*21e0*/  LOP3.LUT R2, R3, R2, RZ, 0x3c, !PT ;  /* 0x0000000203027212 */ /* 0x000fc800078e3cff */
[----:B------:R-:W-:-:S07]  /*21f0*/  LOP3.LUT R3, R3, R2, RZ, 0x3c, !PT ;  /* 0x0000000203037212 */ /* 0x000fce00078e3cff */
.L_x_55:
[----:B------:R-:W-:Y:S05]  /*2200*/  BSYNC.RECONVERGENT B2 ;  /* 0x0000000000027941 */ /* 0x000fea0003800200 */
.L_x_54:
[----:B------:R-:W-:Y:S01]  /*2210*/  DADD R2, R46, R2 ;  /* 0x000000002e027229 */ /* 0x000fe20000000002 */
[----:B------:R-:W-:Y:S01]  /*2220*/  UMOV UR8, UR5 ;  /* 0x0000000500087c82 */ /* 0x000fe20008000000 */
[----:B------:R-:W-:Y:S01]  /*2230*/  BSSY.RECONVERGENT B2, `(.L_x_56) ;  /* 0x0000020000027945 */ /* 0x000fe20003800200 */
[----:B------:R-:W-:-:S05]  /*2240*/  IMAD.U32 R4, RZ, RZ, UR8 ;  /* 0x00000008ff047e24 */ /* 0x000fca000f8e00ff */
[----:B------:R-:W-:Y:S02]  /*2250*/  DSETP.MAX.AND P0, P2, R2, UR4, PT ;  /* 0x0000000402007e2a */ /* 0x000fe4000ba0f000 */
[----:B------:R-:W-:-:S04]  /*2260*/  MOV R0, R3 ;  /* 0x0000000300007202 */ /* 0x000fc80000000f00 */
[----:B------:R-:W-:Y:S01]  /*2270*/  FSEL R47, R0, UR8, P0 ;  /* 0x00000008002f7c08 */ /* 0x000fe20008000000 */
[----:B------:R-:W-:Y:S02]  /*2280*/  UMOV UR8, UR4 ;  /* 0x0000000400087c82 */ /* 0x000fe40008000000 */
[----:B------:R-:W-:Y:S01]  /*2290*/  SEL R46, R2, UR8, P0 ;  /* 0x00000008022e7c07 */ /* 0x000fe20008000000 */
[----:B------:R-:W-:-:S04]  /*22a0*/  IMAD.MOV.U32 R2, RZ, RZ, 0x1 ;  /* 0x00000001ff027424 */ /* 0x000fc800078e00ff */
        /* <DEDUP_REMOVED lines=24> */
.L_x_57:
[----:B------:R-:W-:Y:S05]  /*2430*/  BSYNC.RECONVERGENT B2 ;  /* 0x0000000000027941 */ /* 0x000fea0003800200 */
.L_x_56:
        /* <DEDUP_REMOVED lines=18> */
[----:B------:R-:W-:Y:S01]  /*2560*/  MOV R0, 0x25b0 ;  /* 0x000025b000007802 */ /* 0x000fe20000000f00 */
[----:B------:R-:W-:Y:S01]  /*2570*/  IMAD.MOV.U32 R4, RZ, RZ, R3 ;  /* 0x000000ffff047224 */ /* 0x000fe200078e0003 */
[----:B------:R-:W-:Y:S01]  /*2580*/  MOV R3, R12 ;  /* 0x0000000c00037202 */ /* 0x000fe20000000f00 */
[----:B------:R-:W-:-:S07]  /*2590*/  IMAD.MOV.U32 R2, RZ, RZ, R13 ;  /* 0x000000ffff027224 */ /* 0x000fce00078e000d */
[----:B------:R-:W-:Y:S05]  /*25a0*/  CALL.REL.NOINC `($__internal_3_$__cuda_sm20_div_rn_f64_full) ;  /* 0x0000003c00187944 */ /* 0x000fea0003c00000 */
[----:B------:R-:W-:Y:S02]  /*25b0*/  IMAD.MOV.U32 R50, RZ, RZ, R3 ;  /* 0x000000ffff327224 */ /* 0x000fe400078e0003 */
[----:B------:R-:W-:-:S07]  /*25c0*/  IMAD.MOV.U32 R51, RZ, RZ, R2 ;  /* 0x000000ffff337224 */ /* 0x000fce00078e0002 */
.L_x_59:
[----:B------:R-:W-:Y:S05]  /*25d0*/  BSYNC.RECONVERGENT B2 ;  /* 0x0000000000027941 */ /* 0x000fea0003800200 */
.L_x_58:
        /* <DEDUP_REMOVED lines=23> */
.L_x_61:
[----:B------:R-:W-:Y:S05]  /*2750*/  BSYNC.RECONVERGENT B2 ;  /* 0x0000000000027941 */ /* 0x000fea0003800200 */
.L_x_60:
        /* <DEDUP_REMOVED lines=24> */
.L_x_63:
[----:B------:R-:W-:Y:S05]  /*28e0*/  BSYNC.RECONVERGENT B2 ;  /* 0x0000000000027941 */ /* 0x000fea0003800200 */
.L_x_62:
[----:B------:R-:W-:Y:S01]  /*28f0*/  DADD R48, R2, R48 ;  /* 0x0000000002307229 */ /* 0x000fe20000000030 */
[----:B------:R-:W-:Y:S01]  /*2900*/  BSSY.RECONVERGENT B2, `(.L_x_64) ;  /* 0x000001b000027945 */ /* 0x000fe20003800200 */
[----:B------:R-:W-:Y:S01]  /*2910*/  MOV R2, 0x1 ;  /* 0x0000000100027802 */ /* 0x000fe20000000f00 */
        /* <DEDUP_REMOVED lines=25> */
.L_x_65:
[----:B------:R-:W-:Y:S05]  /*2ab0*/  BSYNC.RECONVERGENT B2 ;  /* 0x0000000000027941 */ /* 0x000fea0003800200 */
.L_x_64:
[----:B------:R-:W-:Y:S01]  /*2ac0*/  DADD R2, R46, R2 ;  /* 0x000000002e027229 */ /* 0x000fe20000000002 */
[----:B------:R-:W-:Y:S02]  /*2ad0*/  UMOV UR8, UR5 ;  /* 0x0000000500087c82 */ /* 0x000fe40008000000 */
[----:B------:R-:W-:-:S05]  /*2ae0*/  IMAD.U32 R4, RZ, RZ, UR8 ;  /* 0x00000008ff047e24 */ /* 0x000fca000f8e00ff */
[----:B------:R-:W-:Y:S02]  /*2af0*/  DSETP.MAX.AND P0, P2, R2, UR4, PT ;  /* 0x0000000402007e2a */ /* 0x000fe4000ba0f000 */
[----:B------:R-:W-:-:S05]  /*2b00*/  IMAD.MOV.U32 R0, RZ, RZ, R3 ;  /* 0x000000ffff007224 */ /* 0x000fca00078e0003 */
[----:B------:R-:W-:Y:S01]  /*2b10*/  FSEL R35, R0, UR8, P0 ;  /* 0x0000000800237c08 */ /* 0x000fe20008000000 */
[----:B------:R-:W-:Y:S02]  /*2b20*/  UMOV UR8, UR4 ;  /* 0x0000000400087c82 */ /* 0x000fe40008000000 */
[----:B------:R-:W-:-:S04]  /*2b30*/  SEL R34, R2, UR8, P0 ;  /* 0x0000000802227c07 */ /* 0x000fc80008000000 */
[----:B------:R-:W-:Y:S01]  /*2b40*/  @P2 LOP3.LUT R35, R4, 0x80000, RZ, 0xfc, !PT ;  /* 0x0008000004232812 */ /* 0x000fe200078efcff */
[----:B------:R-:W-:Y:S06]  /*2b50*/  @P1 BRA `(.L_x_66) ;  /* 0xffffffdc00441947 */ /* 0x000fec000383ffff */
.L_x_25:
[----:B------:R-:W0:Y:S02]  /*2b60*/  LDCU UR8, c[0x0][0x3c0] ;  /* 0x00007800ff0877ac */ /* 0x000e240008000800 */
[----:B0-----:R-:W-:-:S09]  /*2b70*/  ULOP3.LUT UP0, UR8, UR8, 0x3, URZ, 0xc0, !UPT ;  /* 0x0000000308087892 */ /* 0x001fd2000f80c0ff */
[----:B------:R-:W-:Y:S05]  /*2b80*/  BRA.U !UP0, `(.L_x_24) ;  /* 0x0000000908407547 */ /* 0x000fea000b800000 */
[----:B------:R-:W-:-:S06]  /*2b90*/  UIADD3 UR8, UPT, UPT, -UR8, URZ, URZ ;  /* 0x000000ff08087290 */ /* 0x000fcc000fffe1ff */
[----:B------:R-:W-:-:S07]  /*2ba0*/  IMAD.U32 R7, RZ, RZ, UR8 ;  /* 0x00000008ff077e24 */ /* 0x000fce000f8e00ff */
.L_x_77:
[----:B------:R-:W-:Y:S01]  /*2bb0*/  DADD R46, R34, 2 ;  /* 0x40000000222e7429 */ /* 0x000fe20000000000 */
[----:B------:R-:W-:Y:S01]  /*2bc0*/  MOV R2, 0x1 ;  /* 0x0000000100027802 */ /* 0x000fe20000000f00 */
[----:B------:R-:W-:Y:S01]  /*2bd0*/  VIADD R7, R7, 0x1 ;  /* 0x0000000107077836 */ /* 0x000fe20000000000 */
[----:B------:R-:W-:Y:S01]  /*2be0*/  FSETP.GEU.AND P2, PT, |R17|, 6.5827683646048100446e-37, PT ;  /* 0x036000001100780b */ /* 0x000fe20003f4e200 */
[----:B------:R-:W-:Y:S03]  /*2bf0*/  BSSY.RECONVERGENT B2, `(.L_x_67) ;  /* 0x0000017000027945 */ /* 0x000fe60003800200 */
[----:B------:R-:W-:Y:S01]  /*2c00*/  ISETP.NE.AND P1, PT, R7, RZ, PT ;  /* 0x000000ff0700720c */ /* 0x000fe20003f25270 */
        /* <DEDUP_REMOVED lines=21> */
.L_x_68:
[----:B------:R-:W-:Y:S05]  /*2d60*/  BSYNC.RECONVERGENT B2 ;  /* 0x0000000000027941 */ /* 0x000fea0003800200 */
.L_x_67:
        /* <DEDUP_REMOVED lines=25> */
.L_x_70:
[----:B------:R-:W-:Y:S05]  /*2f00*/  BSYNC.RECONVERGENT B2 ;  /* 0x0000000000027941 */ /* 0x000fea0003800200 */
.L_x_69:
        /* <DEDUP_REMOVED lines=23> */
.L_x_72:
[----:B------:R-:W-:Y:S05]  /*3080*/  BSYNC.RECONVERGENT B2 ;  /* 0x0000000000027941 */ /* 0x000fea0003800200 */
.L_x_71:
        /* <DEDUP_REMOVED lines=24> */
.L_x_74:
[----:B------:R-:W-:Y:S05]  /*3210*/  BSYNC.RECONVERGENT B2 ;  /* 0x0000000000027941 */ /* 0x000fea0003800200 */
.L_x_73:
        /* <DEDUP_REMOVED lines=28> */
.L_x_76:
[----:B------:R-:W-:Y:S05]  /*33e0*/  BSYNC.RECONVERGENT B2 ;  /* 0x0000000000027941 */ /* 0x000fea0003800200 */
.L_x_75:
[----:B------:R-:W-:Y:S01]  /*33f0*/  DADD R2, R2, R34 ;  /* 0x0000000002027229 */ /* 0x000fe20000000022 */
[----:B------:R-:W-:Y:S02]  /*3400*/  UMOV UR8, UR7 ;  /* 0x0000000700087c82 */ /* 0x000fe40008000000 */
[----:B------:R-:W-:-:S05]  /*3410*/  IMAD.U32 R4, RZ, RZ, UR8 ;  /* 0x00000008ff047e24 */ /* 0x000fca000f8e00ff */
[----:B------:R-:W-:Y:S02]  /*3420*/  DSETP.MAX.AND P0, P2, R2, UR6, PT ;  /* 0x0000000602007e2a */ /* 0x000fe4000ba0f000 */
[----:B------:R-:W-:-:S04]  /*3430*/  MOV R0, R3 ;  /* 0x0000000300007202 */ /* 0x000fc80000000f00 */
[----:B------:R-:W-:Y:S01]  /*3440*/  FSEL R35, R0, UR8, P0 ;  /* 0x0000000800237c08 */ /* 0x000fe20008000000 */
[----:B------:R-:W-:Y:S02]  /*3450*/  UMOV UR8, UR6 ;  /* 0x0000000600087c82 */ /* 0x000fe40008000000 */
[----:B------:R-:W-:-:S05]  /*3460*/  SEL R34, R2, UR8, P0 ;  /* 0x0000000802227c07 */ /* 0x000fca0008000000 */
[----:B------:R-:W-:Y:S01]  /*3470*/  @P2 LOP3.LUT R35, R4, 0x80000, RZ, 0xfc, !PT ;  /* 0x0008000004232812 */ /* 0x000fe200078efcff */
[----:B------:R-:W-:Y:S06]  /*3480*/  @P1 BRA `(.L_x_77) ;  /* 0xfffffff400c81947 */ /* 0x000fec000383ffff */
.L_x_24:
[----:B------:R-:W-:Y:S05]  /*3490*/  BSYNC.RECONVERGENT B1 ;  /* 0x0000000000017941 */ /* 0x000fea0003800200 */
.L_x_23:
[----:B------:R-:W-:Y:S01]  /*34a0*/  DADD R12, R34, 2 ;  /* 0x40000000220c7429 */ /* 0x000fe20000000000 */
[----:B------:R-:W-:Y:S01]  /*34b0*/  IMAD.MOV.U32 R2, RZ, RZ, 0x1 ;  /* 0x00000001ff027424 */ /* 0x000fe200078e00ff */
[----:B------:R-:W-:Y:S01]  /*34c0*/  DADD R6, -R26, R22 ;  /* 0x000000001a067229 */ /* 0x000fe20000000116 */
[----:B------:R-:W-:Y:S03]  /*34d0*/  BSSY.RECONVERGENT B1, `(.L_x_78) ;  /* 0x0000017000017945 */ /* 0x000fe60003800200 */
[----:B------:R-:W0:Y:S04]  /*34e0*/  MUFU.RCP64H R3, R13 ;  /* 0x0000000d00037308 */ /* 0x000e280000001800 */
[----:B------:R-:W-:-:S10]  /*34f0*/  DMUL R6, R6, 0.5 ;  /* 0x3fe0000006067828 */ /* 0x000fd40000000000 */
        /* <DEDUP_REMOVED lines=20> */
.L_x_79:
[----:B------:R-:W-:Y:S05]  /*3640*/  BSYNC.RECONVERGENT B1 ;  /* 0x0000000000017941 */ /* 0x000fea0003800200 */
.L_x_78:
[----:B------:R-:W0:Y:S01]  /*3650*/  MUFU.RCP64H R3, R13 ;  /* 0x0000000d00037308 */ /* 0x000e220000001800 */
[----:B------:R-:W-:Y:S01]  /*3660*/  IMAD.MOV.U32 R2, RZ, RZ, 0x1 ;  /* 0x00000001ff027424 */ /* 0x000fe200078e00ff */
[----:B------:R-:W-:Y:S05]  /*3670*/  BSSY.RECONVERGENT B1, `(.L_x_80) ;  /* 0x0000016000017945 */ /* 0x000fea0003800200 */
[----:B0-----:R-:W-:-:S08]  /*3680*/  DFMA R4, -R12, R2, 1 ;  /* 0x3ff000000c04742b */ /* 0x001fd00000000102 */
[----:B------:R-:W-:-:S08]  /*3690*/  DFMA R4, R4, R4, R4 ;  /* 0x000000040404722b */ /* 0x000fd00000000004 */
[----:B------:R-:W-:Y:S02]  /*36a0*/  DFMA R2, R2, R4, R2 ;  /* 0x000000040202722b */ /* 0x000fe40000000002 */
[----:B------:R-:W-:-:S06]  /*36b0*/  DMUL R4, R32, 0.5 ;  /* 0x3fe0000020047828 */ /* 0x000fcc0000000000 */
[----:B------:R-:W-:-:S04]  /*36c0*/  DFMA R6, -R12, R2, 1 ;  /* 0x3ff000000c06742b */ /* 0x000fc80000000102 */
[----:B------:R-:W-:-:S04]  /*36d0*/  FSETP.GEU.AND P1, PT, |R5|, 6.5827683646048100446e-37, PT ;  /* 0x036000000500780b */ /* 0x000fc80003f2e200 */
        /* <DEDUP_REMOVED lines=15> */
.L_x_81:
[----:B------:R-:W-:Y:S05]  /*37d0*/  BSYNC.RECONVERGENT B1 ;  /* 0x0000000000017941 */ /* 0x000fea0003800200 */
.L_x_80:
[----:B------:R-:W-:Y:S01]  /*37e0*/  DADD R6, R34, 4 ;  /* 0x4010000022067429 */ /* 0x000fe20000000000 */
[----:B------:R-:W-:Y:S01]  /*37f0*/  MOV R2, 0x1 ;  /* 0x0000000100027802 */ /* 0x000fe20000000f00 */
[----:B------:R-:W-:Y:S01]  /*3800*/  DMUL R30, R30, 0.5 ;  /* 0x3fe000001e1e7828 */ /* 0x000fe20000000000 */
[----:B------:R-:W-:Y:S03]  /*3810*/  BSSY.RECONVERGENT B1, `(.L_x_82) ;  /* 0x0000016000017945 */ /* 0x000fe60003800200 */
[----:B------:R-:W0:Y:S06]  /*3820*/  MUFU.RCP64H R3, R7 ;  /* 0x0000000700037308 */ /* 0x000e2c0000001800 */
        /* <DEDUP_REMOVED lines=20> */
.L_x_83:
[----:B------:R-:W-:Y:S05]  /*3970*/  BSYNC.RECONVERGENT B1 ;  /* 0x0000000000017941 */ /* 0x000fea0003800200 */
.L_x_82:
[C-C-:B------:R-:W-:Y:S01]  /*3980*/  DADD R2, R32.reuse, R16.reuse ;  /* 0x0000000020027229 */ /* 0x140fe20000000010 */
[----:B------:R-:W0:Y:S01]  /*3990*/  LDCU.64 UR6, c[0x0][0x3a0] ;  /* 0x00007400ff0677ac */ /* 0x000e220008000a00 */
[----:B------:R-:W-:Y:S01]  /*39a0*/  DADD R12, -R32, R16 ;  /* 0x00000000200c7229 */ /* 0x000fe20000000110 */
[----:B------:R-:W-:Y:S05]  /*39b0*/  BSSY.RECONVERGENT B1, `(.L_x_84) ;  /* 0x0000046000017945 */ /* 0x000fea0003800200 */
[--C-:B------:R-:W-:Y:S02]  /*39c0*/  DADD R32, R2, R34.reuse ;  /* 0x0000000002207229 */ /* 0x100fe40000000022 */
[----:B------:R-:W-:-:S02]  /*39d0*/  DADD R16, -R12, -R34 ;  /* 0x000000000c107229 */ /* 0x000fc40000000922 */
[--C-:B------:R-:W-:Y:S02]  /*39e0*/  DADD R12, R12, -R34.reuse ;  /* 0x000000000c0c7229 */ /* 0x100fe40000000822 */
[----:B------:R-:W-:Y:S02]  /*39f0*/  DADD R34, -R2, R34 ;  /* 0x0000000002227229 */ /* 0x000fe40000000122 */
[----:B------:R-:W-:-:S08]  /*3a00*/  DMUL R4, R32, R32 ;  /* 0x0000002020047228 */ /* 0x000fd00000000000 */
[----:B------:R-:W-:-:S08]  /*3a10*/  DFMA R4, R16, R16, R4 ;  /* 0x000000101004722b */ /* 0x000fd00000000004 */
[----:B------:R-:W-:-:S08]  /*3a20*/  DFMA R4, R12, R12, R4 ;  /* 0x0000000c0c04722b */ /* 0x000fd00000000004 */
[----:B------:R-:W-:-:S08]  /*3a30*/  DFMA R8, R34, R34, R4 ;  /* 0x000000222208722b */ /* 0x000fd00000000004 */
[----:B0-----:R-:W-:-:S14]  /*3a40*/  DSETP.GT.AND P0, PT, R8, UR6, PT ;  /* 0x0000000608007e2a */ /* 0x001fdc000bf04000 */
[----:B------:R-:W-:Y:S05]  /*3a50*/  @!P0 BRA `(.L_x_85) ;  /* 0x0000000000ec8947 */ /* 0x000fea0003800000 */
[----:B------:R-:W0:Y:S01]  /*3a60*/  MUFU.RCP64H R3, R9 ;  /* 0x0000000900037308 */ /* 0x000e220000001800 */
[----:B------:R-:W-:Y:S01]  /*3a70*/  IMAD.MOV.U32 R2, RZ, RZ, 0x1 ;  /* 0x00000001ff027424 */ /* 0x000fe200078e00ff */
[----:B------:R-:W1:Y:S01]  /*3a80*/  LDC R0, c[0x0][0x3a4] ;  /* 0x0000e900ff007b82 */ /* 0x000e620000000800 */
[----:B------:R-:W-:Y:S04]  /*3a90*/  BSSY.RECONVERGENT B2, `(.L_x_86) ;  /* 0x0000016000027945 */ /* 0x000fe80003800200 */
[----:B0-----:R-:W-:-:S08]  /*3aa0*/  DFMA R4, -R8, R2, 1 ;  /* 0x3ff000000804742b */ /* 0x001fd00000000102 */
[----:B------:R-:W-:Y:S01]  /*3ab0*/  DFMA R4, R4, R4, R4 ;  /* 0x000000040404722b */ /* 0x000fe20000000004 */
[----:B-1----:R-:W-:-:S07]  /*3ac0*/  FSETP.GEU.AND P1, PT, |R0|, 6.5827683646048100446e-37, PT ;  /* 0x036000000000780b */ /* 0x002fce0003f2e200 */
[----:B------:R-:W-:-:S08]  /*3ad0*/  DFMA R4, R2, R4, R2 ;  /* 0x000000040204722b */ /* 0x000fd00000000002 */
[----:B------:R-:W-:-:S08]  /*3ae0*/  DFMA R2, -R8, R4, 1 ;  /* 0x3ff000000802742b */ /* 0x000fd00000000104 */
[----:B------:R-:W-:-:S08]  /*3af0*/  DFMA R2, R4, R2, R4 ;  /* 0x000000020402722b */ /* 0x000fd00000000004 */
[----:B------:R-:W-:-:S08]  /*3b00*/  DMUL R6, R2, UR6 ;  /* 0x0000000602067c28 */ /* 0x000fd00008000000 */
[----:B------:R-:W-:-:S08]  /*3b10*/  DFMA R4, -R8, R6, UR6 ;  /* 0x0000000608047e2b */ /* 0x000fd00008000106 */
[----:B------:R-:W-:-:S10]  /*3b20*/  DFMA R6, R2, R4, R6 ;  /* 0x000000040206722b */ /* 0x000fd40000000006 */
[----:B------:R-:W-:-:S05]  /*3b30*/  FFMA R2, RZ, R9, R7 ;  /* 0x00000009ff027223 */ /* 0x000fca0000000007 */
[----:B------:R-:W-:-:S13]  /*3b40*/  FSETP.GT.AND P0, PT, |R2|, 1.469367938527859385e-39, PT ;  /* 0x001000000200780b */ /* 0x000fda0003f04200 */
[----:B------:R-:W-:Y:S05]  /*3b50*/  @P0 BRA P1, `(.L_x_87) ;  /* 0x0000000000240947 */ /* 0x000fea0000800000 */
[----:B------:R-:W0:Y:S01]  /*3b60*/  LDCU.64 UR4, c[0x0][0x3a0] ;  /* 0x00007400ff0477ac */ /* 0x000e220008000a00 */
[----:B------:R-:W-:Y:S01]  /*3b70*/  MOV R5, R8 ;  /* 0x0000000800057202 */ /* 0x000fe20000000f00 */
[----:B------:R-:W-:Y:S01]  /*3b80*/  IMAD.MOV.U32 R4, RZ, RZ, R9 ;  /* 0x000000ffff047224 */ /* 0x000fe200078e0009 */
[----:B------:R-:W-:Y:S01]  /*3b90*/  MOV R0, 0x3bd0 ;  /* 0x00003bd000007802 */ /* 0x000fe20000000f00 */
[----:B0-----:R-:W-:Y:S02]  /*3ba0*/  IMAD.U32 R3, RZ, RZ, UR4 ;  /* 0x00000004ff037e24 */ /* 0x001fe4000f8e00ff */
[----:B------:R-:W-:-:S07]  /*3bb0*/  IMAD.U32 R2, RZ, RZ, UR5 ;  /* 0x00000005ff027e24 */ /* 0x000fce000f8e00ff */
[----:B------:R-:W-:Y:S05]  /*3bc0*/  CALL.REL.NOINC `($__internal_3_$__cuda_sm20_div_rn_f64_full) ;  /* 0x0000002400907944 */ /* 0x000fea0003c00000 */
[----:B------:R-:W-:Y:S01]  /*3bd0*/  MOV R6, R3 ;  /* 0x0000000300067202 */ /* 0x000fe20000000f00 */
[----:B------:R-:W-:-:S07]  /*3be0*/  IMAD.MOV.U32 R7, RZ, RZ, R2 ;  /* 0x000000ffff077224 */ /* 0x000fce00078e0002 */
.L_x_87:
[----:B------:R-:W-:Y:S05]  /*3bf0*/  BSYNC.RECONVERGENT B2 ;  /* 0x0000000000027941 */ /* 0x000fea0003800200 */
.L_x_86:
[----:B------:R-:W0:Y:S01]  /*3c00*/  MUFU.RSQ64H R3, R7 ;  /* 0x0000000700037308 */ /* 0x000e220000001c00 */
[----:B------:R-:W-:Y:S01]  /*3c10*/  VIADD R2, R7, 0xfcb00000 ;  /* 0xfcb0000007027836 */ /* 0x000fe20000000000 */
[----:B------:R-:W-:Y:S01]  /*3c20*/  MOV R9, 0x3fd80000 ;  /* 0x3fd8000000097802 */ /* 0x000fe20000000f00 */
[----:B------:R-:W-:Y:S01]  /*3c30*/  IMAD.MOV.U32 R8, RZ, RZ, 0x0 ;  /* 0x00000000ff087424 */ /* 0x000fe200078e00ff */
[----:B------:R-:W-:Y:S02]  /*3c40*/  BSSY.RECONVERGENT B2, `(.L_x_88) ;  /* 0x0000018000027945 */ /* 0x000fe40003800200 */
[----:B------:R-:W-:Y:S01]  /*3c50*/  ISETP.GE.U32.AND P0, PT, R2, 0x7ca00000, PT ;  /* 0x7ca000000200780c */ /* 0x000fe20003f06070 */
[----:B0-----:R-:W-:-:S08]  /*3c60*/  DMUL R4, R2, R2 ;  /* 0x0000000202047228 */ /* 0x001fd00000000000 */
[----:B------:R-:W-:-:S08]  /*3c70*/  DFMA R4, -R4, R6, 1 ;  /* 0x3ff000000404742b */ /* 0x000fd00000000106 */
[----:B------:R-:W-:Y:S02]  /*3c80*/  DFMA R8, R4, R8, 0.5 ;  /* 0x3fe000000408742b */ /* 0x000fe40000000008 */
[----:B------:R-:W-:-:S08]  /*3c90*/  DMUL R4, R2, R4 ;  /* 0x0000000402047228 */ /* 0x000fd00000000000 */
[----:B------:R-:W-:-:S08]  /*3ca0*/  DFMA R8, R8, R4, R2 ;  /* 0x000000040808722b */ /* 0x000fd00000000002 */
[----:B------:R-:W-:Y:S02]  /*3cb0*/  DMUL R30, R8, R6 ;  /* 0x00000006081e7228 */ /* 0x000fe40000000000 */
[----:B------:R-:W-:Y:S02]  /*3cc0*/  VIADD R11, R9, 0xfff00000 ;  /* 0xfff00000090b7836 */ /* 0x000fe40000000000 */
[----:B------:R-:W-:-:S04]  /*3cd0*/  IMAD.MOV.U32 R10, RZ, RZ, R8 ;  /* 0x000000ffff0a7224 */ /* 0x000fc800078e0008 */
[----:B------:R-:W-:-:S08]  /*3ce0*/  DFMA R36, R30, -R30, R6 ;  /* 0x8000001e1e24722b */ /* 0x000fd00000000006 */
[----:B------:R-:W-:Y:S01]  /*3cf0*/  DFMA R4, R36, R10, R30 ;  /* 0x0000000a2404722b */ /* 0x000fe2000000001e */
[----:B------:R-:W-:Y:S10]  /*3d00*/  @!P0 BRA `(.L_x_89) ;  /* 0x00000000002c8947 */ /* 0x000ff40003800000 */
[----:B------:R-:W-:Y:S01]  /*3d10*/  IMAD.MOV.U32 R9, RZ, RZ, R8 ;  /* 0x000000ffff097224 */ /* 0x000fe200078e0008 */
[----:B------:R-:W-:Y:S01]  /*3d20*/  MOV R8, R6 ;  /* 0x0000000600087202 */ /* 0x000fe20000000f00 */
[----:B------:R-:W-:Y:S01]  /*3d30*/  IMAD.MOV.U32 R6, RZ, RZ, R36 ;  /* 0x000000ffff067224 */ /* 0x000fe200078e0024 */
[----:B------:R-:W-:Y:S01]  /*3d40*/  MOV R3, R31 ;  /* 0x0000001f00037202 */ /* 0x000fe20000000f00 */
[----:B------:R-:W-:Y:S01]  /*3d50*/  IMAD.MOV.U32 R5, RZ, RZ, R37 ;  /* 0x000000ffff057224 */ /* 0x000fe200078e0025 */
[----:B------:R-:W-:Y:S01]  /*3d60*/  MOV R10, 0x3da0 ;  /* 0x00003da0000a7802 */ /* 0x000fe20000000f00 */
[----:B------:R-:W-:Y:S02]  /*3d70*/  IMAD.MOV.U32 R4, RZ, RZ, R30 ;  /* 0x000000ffff047224 */ /* 0x000fe400078e001e */
[----:B------:R-:W-:-:S07]  /*3d80*/  IMAD.MOV.U32 R0, RZ, RZ, R11 ;  /* 0x000000ffff007224 */ /* 0x000fce00078e000b */
[----:B------:R-:W-:Y:S05]  /*3d90*/  CALL.REL.NOINC `($__internal_4_$__cuda_sm20_dsqrt_rn_f64_mediumpath_v1) ;  /* 0x0000002800b47944 */ /* 0x000fea0003c00000 */
[----:B------:R-:W-:Y:S02]  /*3da0*/  IMAD.MOV.U32 R4, RZ, RZ, R2 ;  /* 0x000000ffff047224 */ /* 0x000fe400078e0002 */
[----:B------:R-:W-:-:S07]  /*3db0*/  IMAD.MOV.U32 R5, RZ, RZ, R0 ;  /* 0x000000ffff057224 */ /* 0x000fce00078e0000 */
.L_x_89:
[----:B------:R-:W-:Y:S05]  /*3dc0*/  BSYNC.RECONVERGENT B2 ;  /* 0x0000000000027941 */ /* 0x000fea0003800200 */
.L_x_88:
[-C--:B------:R-:W-:Y:S02]  /*3dd0*/  DMUL R16, R16, R4.reuse ;  /* 0x0000000410107228 */ /* 0x080fe40000000000 */
[-C--:B------:R-:W-:Y:S02]  /*3de0*/  DMUL R32, R32, R4.reuse ;  /* 0x0000000420207228 */ /* 0x080fe40000000000 */
[-C--:B------:R-:W-:Y:S02]  /*3df0*/  DMUL R12, R12, R4.reuse ;  /* 0x000000040c0c7228 */ /* 0x080fe40000000000 */
[----:B------:R-:W-:-:S11]  /*3e00*/  DMUL R34, R34, R4 ;  /* 0x0000000422227228 */ /* 0x000fd60000000000 */
.L_x_85:
[----:B------:R-:W-:Y:S05]  /*3e10*/  BSYNC.RECONVERGENT B1 ;  /* 0x0000000000017941 */ /* 0x000fea0003800200 */
.L_x_84:
[C---:B------:R-:W-:Y:S02]  /*3e20*/  DADD R2, R16.reuse, -R34 ;  /* 0x0000000010027229 */ /* 0x040fe40000000822 */
[----:B------:R-:W-:Y:S02]  /*3e30*/  DADD R4, -R16, R32 ;  /* 0x0000000010047229 */ /* 0x000fe40000000120 */
[----:B------:R-:W-:Y:S02]  /*3e40*/  DADD R6, -R32, R12 ;  /* 0x0000000020067229 */ /* 0x000fe4000000010c */
[----:B------:R-:W-:Y:S02]  /*3e50*/  DADD R8, -R12, R34 ;  /* 0x000000000c087229 */ /* 0x000fe40000000122 */
[----:B------:R-:W-:Y:S02]  /*3e60*/  DADD R2, R2, R28 ;  /* 0x0000000002027229 */ /* 0x000fe4000000001c */
[----:B------:R-:W-:-:S02]  /*3e70*/  DADD R26, R4, R26 ;  /* 0x00000000041a7229 */ /* 0x000fc4000000001a */
[----:B------:R-:W-:Y:S02]  /*3e80*/  DADD R24, R6, R24 ;  /* 0x0000000006187229 */ /* 0x000fe40000000018 */
[----:B------:R-:W-:Y:S01]  /*3e90*/  DADD R22, R8, R22 ;  /* 0x0000000008167229 */ /* 0x000fe20000000016 */
[----:B------:R-:W-:Y:S10]  /*3ea0*/  BRA `(.L_x_90) ;  /* 0x0000002000147947 */ /* 0x000ff40003800000 */
.L_x_18:
[----:B------:R-:W0:Y:S01]  /*3eb0*/  LDC.64 R6, c[0x0][0x398] ;  /* 0x0000e600ff067b82 */ /* 0x000e220000000a00 */
[----:B------:R-:W-:Y:S01]  /*3ec0*/  MOV R2, 0x0 ;  /* 0x0000000000027802 */ /* 0x000fe20000000f00 */
[----:B------:R-:W-:-:S06]  /*3ed0*/  IMAD.MOV.U32 R3, RZ, RZ, 0x3ff00000 ;  /* 0x3ff00000ff037424 */ /* 0x000fcc00078e00ff */
[----:B0-----:R-:W-:-:S06]  /*3ee0*/  DFMA R2, R6, 0.25, R2 ;  /* 0x3fd000000602782b */ /* 0x001fcc0000000002 */
[----:B------:R-:W0:Y:S04]  /*3ef0*/  MUFU.RCP64H R7, R3 ;  /* 0x0000000300077308 */ /* 0x000e280000001800 */
[----:B------:R-:W-:-:S05]  /*3f00*/  VIADD R6, R3, 0x300402 ;  /* 0x0030040203067836 */ /* 0x000fca0000000000 */
[----:B------:R-:W-:Y:S01]  /*3f10*/  FSETP.GEU.AND P0, PT, |R6|, 5.8789094863358348022e-39, PT ;  /* 0x004004020600780b */ /* 0x000fe20003f0e200 */
[----:B0-----:R-:W-:-:S08]  /*3f20*/  DFMA R8, -R2, R6, 1 ;  /* 0x3ff000000208742b */ /* 0x001fd00000000106 */
[----:B------:R-:W-:-:S08]  /*3f30*/  DFMA R8, R8, R8, R8 ;  /* 0x000000080808722b */ /* 0x000fd00000000008 */
[----:B------:R-:W-:-:S08]  /*3f40*/  DFMA R8, R6, R8, R6 ;  /* 0x000000080608722b */ /* 0x000fd00000000006 */
[----:B------:R-:W-:-:S08]  /*3f50*/  DFMA R22, -R2, R8, 1 ;  /* 0x3ff000000216742b */ /* 0x000fd00000000108 */
[----:B------:R-:W-:Y:S01]  /*3f60*/  DFMA R22, R8, R22, R8 ;  /* 0x000000160816722b */ /* 0x000fe20000000008 */
[----:B------:R-:W-:Y:S10]  /*3f70*/  @P0 BRA `(.L_x_91) ;  /* 0x0000000000100947 */ /* 0x000ff40003800000 */
[----:B------:R-:W-:-:S05]  /*3f80*/  LOP3.LUT R0, R3, 0x7fffffff, RZ, 0xc0, !PT ;  /* 0x7fffffff03007812 */ /* 0x000fca00078ec0ff */
[----:B------:R-:W-:Y:S01]  /*3f90*/  VIADD R8, R0, 0xfff00000 ;  /* 0xfff0000000087836 */ /* 0x000fe20000000000 */
[----:B------:R-:W-:-:S07]  /*3fa0*/  MOV R0, 0x3fc0 ;  /* 0x00003fc000007802 */ /* 0x000fce0000000f00 */
[----:B-----5:R-:W-:Y:S05]  /*3fb0*/  CALL.REL.NOINC `($__internal_2_$__cuda_sm20_dblrcp_rn_slowpath_v3) ;  /* 0x0000001c00f47944 */ /* 0x020fea0003c00000 */
.L_x_91:
[----:B------:R-:W0:Y:S01]  /*3fc0*/  LDCU UR5, c[0x0][0x3c0] ;  /* 0x00007800ff0577ac */ /* 0x000e220008000800 */
[C---:B-----5:R-:W-:Y:S02]  /*3fd0*/  DADD R2, R16.reuse, -R34 ;  /* 0x0000000010027229 */ /* 0x060fe40000000822 */
[----:B------:R-:W-:Y:S02]  /*3fe0*/  DADD R6, -R16, R32 ;  /* 0x0000000010067229 */ /* 0x000fe40000000120 */
[----:B------:R-:W-:Y:S02]  /*3ff0*/  DADD R28, -R32, R12 ;  /* 0x00000000201c7229 */ /* 0x000fe4000000010c */
[----:B------:R-:W-:Y:S02]  /*4000*/  DADD R8, -R12, R34 ;  /* 0x000000000c087229 */ /* 0x000fe40000000122 */
[----:B------:R-:W-:Y:S02]  /*4010*/  DADD R24, R24, -R2 ;  /* 0x0000000018187229 */ /* 0x000fe40000000802 */
[----:B------:R-:W-:-:S02]  /*4020*/  DADD R26, R26, -R6 ;  /* 0x000000001a1a7229 */ /* 0x000fc40000000806 */
[----:B------:R-:W-:Y:S02]  /*4030*/  DADD R28, R4, -R28 ;  /* 0x00000000041c7229 */ /* 0x000fe4000000081c */
[----:B------:R-:W-:Y:S01]  /*4040*/  DADD R30, R30, -R8 ;  /* 0x000000001e1e7229 */ /* 0x000fe20000000808 */
[----:B0-----:R-:W-:-:S09]  /*4050*/  UISETP.GE.AND UP0, UPT, UR5, 0x1, UPT ;  /* 0x000000010500788c */ /* 0x001fd2000bf06270 */
[----:B------:R-:W-:Y:S05]  /*4060*/  BRA.U !UP0, `(.L_x_92) ;  /* 0x0000001d08847547 */ /* 0x000fea000b800000 */
[----:B------:R-:W-:Y:S02]  /*4070*/  UISETP.GE.U32.AND UP0, UPT, UR5, 0x4, UPT ;  /* 0x000000040500788c */ /* 0x000fe4000bf06070 */
[----:B------:R-:W-:-:S07]  /*4080*/  ULOP3.LUT UR4, UR5, 0x3, URZ, 0xc0, !UPT ;  /* 0x0000000305047892 */ /* 0x000fce000f8ec0ff */
[----:B------:R-:W-:Y:S05]  /*4090*/  BRA.U !UP0, `(.L_x_93) ;  /* 0x0000001508e87547 */ /* 0x000fea000b800000 */
[----:B------:R-:W-:Y:S01]  /*40a0*/  ULOP3.LUT UR5, UR5, 0x7ffffffc, URZ, 0xc0, !UPT ;  /* 0x7ffffffc05057892 */ /* 0x000fe2000f8ec0ff */
[----:B------:R-:W0:Y:S03]  /*40b0*/  LDCU.64 UR6, c[0x0][0x3a0] ;  /* 0x00007400ff0677ac */ /* 0x000e260008000a00 */
[----:B------:R-:W-:-:S12]  /*40c0*/  UIADD3 UR5, UPT, UPT, -UR5, URZ, URZ ;  /* 0x000000ff05057290 */ /* 0x000fd8000fffe1ff */
.L_x_118:
[----:B------:R-:W-:Y:S01]  /*40d0*/  DADD R6, R12, R16 ;  /* 0x000000000c067229 */ /* 0x000fe20000000010 */
[----:B------:R-:W-:Y:S01]  /*40e0*/  BSSY.RECONVERGENT B1, `(.L_x_94) ;  /* 0x0000057000017945 */ /* 0x000fe20003800200 */
[----:B------:R-:W-:-:S06]  /*40f0*/  DADD R2, R34, R32 ;  /* 0x0000000022027229 */ /* 0x000fcc0000000020 */
[----:B------:R-:W-:Y:S02]  /*4100*/  DADD R8, R28, R6 ;  /* 0x000000001c087229 */ /* 0x000fe40000000006 */
[--C-:B------:R-:W-:Y:S02]  /*4110*/  DADD R4, R26, R2.reuse ;  /* 0x000000001a047229 */ /* 0x100fe40000000002 */
[----:B------:R-:W-:Y:S02]  /*4120*/  DADD R2, R30, R2 ;  /* 0x000000001e027229 */ /* 0x000fe40000000002 */
[----:B------:R-:W-:Y:S02]  /*4130*/  DADD R6, R24, R6 ;  /* 0x0000000018067229 */ /* 0x000fe40000000006 */
[----:B------:R-:W-:Y:S02]  /*4140*/  DADD R8, -R26, R8 ;  /* 0x000000001a087229 */ /* 0x000fe40000000108 */
[----:B------:R-:W-:-:S02]  /*4150*/  DADD R4, -R24, R4 ;  /* 0x0000000018047229 */ /* 0x000fc40000000104 */
[----:B------:R-:W-:Y:S02]  /*4160*/  DADD R2, -R28, R2 ;  /* 0x000000001c027229 */ /* 0x000fe40000000102 */
[----:B------:R-:W-:Y:S02]  /*4170*/  DADD R10, -R30, R6 ;  /* 0x000000001e0a7229 */ /* 0x000fe40000000106 */
[----:B------:R-:W-:Y:S02]  /*4180*/  DMUL R8, R8, 0.25 ;  /* 0x3fd0000008087828 */ /* 0x000fe40000000000 */
[----:B------:R-:W-:Y:S02]  /*4190*/  DMUL R4, R4, 0.25 ;  /* 0x3fd0000004047828 */ /* 0x000fe40000000000 */
[----:B------:R-:W-:Y:S02]  /*41a0*/  DMUL R2, R2, 0.25 ;  /* 0x3fd0000002027828 */ /* 0x000fe40000000000 */
[----:B------:R-:W-:-:S02]  /*41b0*/  DMUL R10, R10, 0.25 ;  /* 0x3fd000000a0a7828 */ /* 0x000fc40000000000 */
[----:B------:R-:W-:Y:S02]  /*41c0*/  DFMA R8, R32, 0.5, R8 ;  /* 0x3fe000002008782b */ /* 0x000fe40000000008 */
[----:B------:R-:W-:Y:S02]  /*41d0*/  DFMA R4, R16, 0.5, R4 ;  /* 0x3fe000001004782b */ /* 0x000fe40000000004 */
[----:B------:R-:W-:Y:S02]  /*41e0*/  DFMA R6, R12, 0.5, R2 ;  /* 0x3fe000000c06782b */ /* 0x000fe40000000002 */
[----:B------:R-:W-:Y:S02]  /*41f0*/  DFMA R10, R34, 0.5, R10 ;  /* 0x3fe00000220a782b */ /* 0x000fe4000000000a */
[-C--:B------:R-:W-:Y:S02]  /*4200*/  DMUL R16, R8, R22.reuse ;  /* 0x0000001608107228 */ /* 0x080fe40000000000 */
[----:B------:R-:W-:-:S02]  /*4210*/  DMUL R12, R4, R22 ;  /* 0x00000016040c7228 */ /* 0x000fc40000000000 */
[-C--:B------:R-:W-:Y:S02]  /*4220*/  DMUL R34, R6, R22.reuse ;  /* 0x0000001606227228 */ /* 0x080fe40000000000 */
[----:B------:R-:W-:Y:S02]  /*4230*/  DMUL R32, R10, R22 ;  /* 0x000000160a207228 */ /* 0x000fe40000000000 */
[----:B------:R-:W-:-:S08]  /*4240*/  DMUL R2, R16, R16 ;  /* 0x0000001010027228 */ /* 0x000fd00000000000 */
[----:B------:R-:W-:-:S08]  /*4250*/  DFMA R2, R12, R12, R2 ;  /* 0x0000000c0c02722b */ /* 0x000fd00000000002 */
[----:B------:R-:W-:-:S08]  /*4260*/  DFMA R2, R34, R34, R2 ;  /* 0x000000222202722b */ /* 0x000fd00000000002 */
[----:B------:R-:W-:Y:S01]  /*4270*/  DFMA R8, R32, R32, R2 ;  /* 0x000000202008722b */ /* 0x000fe20000000002 */
[----:B------:R-:W-:Y:S01]  /*4280*/  MOV R2, 0x0 ;  /* 0x0000000000027802 */ /* 0x000fe20000000f00 */
[----:B------:R-:W-:-:S06]  /*4290*/  IMAD.MOV.U32 R3, RZ, RZ, 0x3ff00000 ;  /* 0x3ff00000ff037424 */ /* 0x000fcc00078e00ff */
        /* <DEDUP_REMOVED lines=22> */
[----:B0-----:R-:W-:Y:S01]  /*4400*/  IMAD.U32 R3, RZ, RZ, UR8 ;  /* 0x00000008ff037e24 */ /* 0x001fe2000f8e00ff */
[----:B------:R-:W-:-:S07]  /*4410*/  MOV R2, UR9 ;  /* 0x0000000900027c02 */ /* 0x000fce0008000f00 */
[----:B------:R-:W-:Y:S05]  /*4420*/  CALL.REL.NOINC `($__internal_3_$__cuda_sm20_div_rn_f64_full) ;  /* 0x0000001c00787944 */ /* 0x000fea0003c00000 */
[----:B------:R-:W-:Y:S02]  /*4430*/  IMAD.MOV.U32 R6, RZ, RZ, R3 ;  /* 0x000000ffff067224 */ /* 0x000fe400078e0003 */
[----:B------:R-:W-:-:S07]  /*4440*/  IMAD.MOV.U32 R7, RZ, RZ, R2 ;  /* 0x000000ffff077224 */ /* 0x000fce00078e0002 */
.L_x_97:
[----:B------:R-:W-:Y:S05]  /*4450*/  BSYNC.RECONVERGENT B2 ;  /* 0x0000000000027941 */ /* 0x000fea0003800200 */
.L_x_96:
[----:B------:R-:W0:Y:S01]  /*4460*/  MUFU.RSQ64H R3, R7 ;  /* 0x0000000700037308 */ /* 0x000e220000001c00 */
[----:B------:R-:W-:Y:S01]  /*4470*/  IADD3 R2, PT, PT, R7, -0x3500000, RZ ;  /* 0xfcb0000007027810 */ /* 0x000fe20007ffe0ff */
[----:B------:R-:W-:Y:S01]  /*4480*/  IMAD.MOV.U32 R8, RZ, RZ, 0x0 ;  /* 0x00000000ff087424 */ /* 0x000fe200078e00ff */
[----:B------:R-:W-:Y:S01]  /*4490*/  BSSY.RECONVERGENT B2, `(.L_x_98) ;  /* 0x0000019000027945 */ /* 0x000fe20003800200 */
[----:B------:R-:W-:Y:S01]  /*44a0*/  IMAD.MOV.U32 R9, RZ, RZ, 0x3fd80000 ;  /* 0x3fd80000ff097424 */ /* 0x000fe200078e00ff */
[----:B------:R-:W-:Y:S02]  /*44b0*/  ISETP.GE.U32.AND P0, PT, R2, 0x7ca00000, PT ;  /* 0x7ca000000200780c */ /* 0x000fe40003f06070 */
[----:B0-----:R-:W-:-:S08]  /*44c0*/  DMUL R4, R2, R2 ;  /* 0x0000000202047228 */ /* 0x001fd00000000000 */
[----:B------:R-:W-:-:S08]  /*44d0*/  DFMA R4, -R4, R6, 1 ;  /* 0x3ff000000404742b */ /* 0x000fd00000000106 */
[----:B------:R-:W-:Y:S02]  /*44e0*/  DFMA R8, R4, R8, 0.5 ;  /* 0x3fe000000408742b */ /* 0x000fe40000000008 */
[----:B------:R-:W-:-:S08]  /*44f0*/  DMUL R4, R2, R4 ;  /* 0x0000000402047228 */ /* 0x000fd00000000000 */
[----:B------:R-:W-:-:S08]  /*4500*/  DFMA R8, R8, R4, R2 ;  /* 0x000000040808722b */ /* 0x000fd00000000002 */
[----:B------:R-:W-:Y:S02]  /*4510*/  DMUL R36, R8, R6 ;  /* 0x0000000608247228 */ /* 0x000fe40000000000 */
[----:B------:R-:W-:Y:S01]  /*4520*/  IADD3 R11, PT, PT, R9, -0x100000, RZ ;  /* 0xfff00000090b7810 */ /* 0x000fe20007ffe0ff */
[----:B------:R-:W-:-:S05]  /*4530*/  IMAD.MOV.U32 R10, RZ, RZ, R8 ;  /* 0x000000ffff0a7224 */ /* 0x000fca00078e0008 */
        /* <DEDUP_REMOVED lines=12> */
[----:B------:R-:W-:Y:S01]  /*4600*/  MOV R4, R2 ;  /* 0x0000000200047202 */ /* 0x000fe20000000f00 */
[----:B------:R-:W-:-:S07]  /*4610*/  IMAD.MOV.U32 R5, RZ, RZ, R0 ;  /* 0x000000ffff057224 */ /* 0x000fce00078e0000 */
.L_x_99:
[----:B------:R-:W-:Y:S05]  /*4620*/  BSYNC.RECONVERGENT B2 ;  /* 0x0000000000027941 */ /* 0x000fea0003800200 */
.L_x_98:
[----:B------:R-:W-:Y:S01]  /*4630*/  IMAD.MOV.U32 R2, RZ, RZ, R4 ;  /* 0x000000ffff027224 */ /* 0x000fe200078e0004 */
[----:B------:R-:W-:-:S07]  /*4640*/  MOV R3, R5 ;  /* 0x0000000500037202 */ /* 0x000fce0000000f00 */
.L_x_95:
[----:B------:R-:W-:Y:S05]  /*4650*/  BSYNC.RECONVERGENT B1 ;  /* 0x0000000000017941 */ /* 0x000fea0003800200 */
.L_x_94:
[-C--:B------:R-:W-:Y:S01]  /*4660*/  DMUL R12, R12, R2.reuse ;  /* 0x000000020c0c7228 */ /* 0x080fe20000000000 */
[----:B------:R-:W-:Y:S01]  /*4670*/  BSSY.RECONVERGENT B1, `(.L_x_100) ;  /* 0x000005b000017945 */ /* 0x000fe20003800200 */
[-C--:B------:R-:W-:Y:S02]  /*4680*/  DMUL R34, R34, R2.reuse ;  /* 0x0000000222227228 */ /* 0x080fe40000000000 */
[-C--:B------:R-:W-:Y:S02]  /*4690*/  DMUL R16, R16, R2.reuse ;  /* 0x0000000210107228 */ /* 0x080fe40000000000 */
[----:B------:R-:W-:-:S04]  /*46a0*/  DMUL R2, R32, R2 ;  /* 0x0000000220027228 */ /* 0x000fc80000000000 */
[----:B------:R-:W-:-:S04]  /*46b0*/  DADD R8, R12, R34 ;  /* 0x000000000c087229 */ /* 0x000fc80000000022 */
[----:B------:R-:W-:-:S04]  /*46c0*/  DADD R4, R16, R2 ;  /* 0x0000000010047229 */ /* 0x000fc80000000002 */
[--C-:B------:R-:W-:Y:S02]  /*46d0*/  DADD R10, R28, R8.reuse ;  /* 0x000000001c0a7229 */ /* 0x100fe40000000008 */
[----:B------:R-:W-:Y:S02]  /*46e0*/  DADD R8, R24, R8 ;  /* 0x0000000018087229 */ /* 0x000fe40000000008 */
[--C-:B------:R-:W-:Y:S02]  /*46f0*/  DADD R6, R26, R4.reuse ;  /* 0x000000001a067229 */ /* 0x100fe40000000004 */
        /* <DEDUP_REMOVED lines=11> */
[----:B------:R-:W-:Y:S01]  /*47b0*/  DFMA R6, R12, 0.5, R6 ;  /* 0x3fe000000c06782b */ /* 0x000fe20000000006 */
[----:B------:R-:W-:Y:S01]  /*47c0*/  IMAD.MOV.U32 R2, RZ, RZ, 0x0 ;  /* 0x00000000ff027424 */ /* 0x000fe200078e00ff */
[----:B------:R-:W-:Y:S01]  /*47d0*/  DFMA R16, R34, 0.5, R4 ;  /* 0x3fe000002210782b */ /* 0x000fe20000000004 */
[----:B------:R-:W-:Y:S01]  /*47e0*/  IMAD.MOV.U32 R3, RZ, RZ, 0x3ff00000 ;  /* 0x3ff00000ff037424 */ /* 0x000fe200078e00ff */
[-C--:B------:R-:W-:Y:S02]  /*47f0*/  DMUL R32, R10, R22.reuse ;  /* 0x000000160a207228 */ /* 0x080fe40000000000 */
[----:B------:R-:W-:-:S02]  /*4800*/  DMUL R12, R8, R22 ;  /* 0x00000016080c7228 */ /* 0x000fc40000000000 */
[-C--:B------:R-:W-:Y:S02]  /*4810*/  DMUL R34, R6, R22.reuse ;  /* 0x0000001606227228 */ /* 0x080fe40000000000 */
[----:B------:R-:W-:Y:S02]  /*4820*/  DMUL R16, R16, R22 ;  /* 0x0000001610107228 */ /* 0x000fe40000000000 */
[----:B------:R-:W-:-:S08]  /*4830*/  DMUL R4, R32, R32 ;  /* 0x0000002020047228 */ /* 0x000fd00000000000 */
[----:B------:R-:W-:-:S08]  /*4840*/  DFMA R4, R34, R34, R4 ;  /* 0x000000222204722b */ /* 0x000fd00000000004 */
[----:B------:R-:W-:-:S08]  /*4850*/  DFMA R4, R16, R16, R4 ;  /* 0x000000101004722b */ /* 0x000fd00000000004 */
[----:B------:R-:W-:-:S08]  /*4860*/  DFMA R8, R12, R12, R4 ;  /* 0x0000000c0c08722b */ /* 0x000fd00000000004 */
[----:B------:R-:W-:-:S14]  /*4870*/  DSETP.GT.AND P0, PT, R8, UR6, PT ;  /* 0x0000000608007e2a */ /* 0x000fdc000bf04000 */
[----:B------:R-:W-:Y:S05]  /*4880*/  @!P0 BRA `(.L_x_101) ;  /* 0x0000000000e48947 */ /* 0x000fea0003800000 */
[----:B------:R-:W0:Y:S01]  /*4890*/  MUFU.RCP64H R3, R9 ;  /* 0x0000000900037308 */ /* 0x000e220000001800 */
[----:B------:R-:W-:Y:S01]  /*48a0*/  MOV R2, 0x1 ;  /* 0x0000000100027802 */ /* 0x000fe20000000f00 */
        /* <DEDUP_REMOVED lines=15> */
[----:B------:R-:W-:Y:S01]  /*49a0*/  IMAD.MOV.U32 R5, RZ, RZ, R8 ;  /* 0x000000ffff057224 */ /* 0x000fe200078e0008 */
[----:B------:R-:W-:Y:S01]  /*49b0*/  MOV R0, 0x4a00 ;  /* 0x00004a0000007802 */ /* 0x000fe20000000f00 */
[----:B------:R-:W-:Y:S01]  /*49c0*/  IMAD.MOV.U32 R4, RZ, RZ, R9 ;  /* 0x000000ffff047224 */ /* 0x000fe200078e0009 */
[----:B0-----:R-:W-:Y:S01]  /*49d0*/  MOV R3, UR8 ;  /* 0x0000000800037c02 */ /* 0x001fe20008000f00 */
[----:B------:R-:W-:-:S07]  /*49e0*/  IMAD.U32 R2, RZ, RZ, UR9 ;  /* 0x00000009ff027e24 */ /* 0x000fce000f8e00ff */
[----:B------:R-:W-:Y:S05]  /*49f0*/  CALL.REL.NOINC `($__internal_3_$__cuda_sm20_div_rn_f64_full) ;  /* 0x0000001800047944 */ /* 0x000fea0003c00000 */
[----:B------:R-:W-:Y:S01]  /*4a00*/  IMAD.MOV.U32 R6, RZ, RZ, R3 ;  /* 0x000000ffff067224 */ /* 0x000fe200078e0003 */
[----:B------:R-:W-:-:S07]  /*4a10*/  MOV R7, R2 ;  /* 0x0000000200077202 */ /* 0x000fce0000000f00 */
.L_x_103:
[----:B------:R-:W-:Y:S05]  /*4a20*/  BSYNC.RECONVERGENT B2 ;  /* 0x0000000000027941 */ /* 0x000fea0003800200 */
.L_x_102:
        /* <DEDUP_REMOVED lines=17> */
[----:B------:R-:W-:Y:S01]  /*4b40*/  MOV R9, R8 ;  /* 0x0000000800097202 */ /* 0x000fe20000000f00 */
[----:B------:R-:W-:Y:S01]  /*4b50*/  IMAD.MOV.U32 R8, RZ, RZ, R6 ;  /* 0x000000ffff087224 */ /* 0x000fe200078e0006 */
[----:B------:R-:W-:Y:S01]  /*4b60*/  MOV R5, R39 ;  /* 0x0000002700057202 */ /* 0x000fe20000000f00 */
[----:B------:R-:W-:Y:S01]  /*4b70*/  IMAD.MOV.U32 R6, RZ, RZ, R38 ;  /* 0x000000ffff067224 */ /* 0x000fe200078e0026 */
[----:B------:R-:W-:Y:S01]  /*4b80*/  MOV R0, R11 ;  /* 0x0000000b00007202 */ /* 0x000fe20000000f00 */
[----:B------:R-:W-:Y:S01]  /*4b90*/  IMAD.MOV.U32 R4, RZ, RZ, R36 ;  /* 0x000000ffff047224 */ /* 0x000fe200078e0024 */
[----:B------:R-:W-:Y:S01]  /*4ba0*/  MOV R10, 0x4bd0 ;  /* 0x00004bd0000a7802 */ /* 0x000fe20000000f00 */
[----:B------:R-:W-:-:S07]  /*4bb0*/  IMAD.MOV.U32 R3, RZ, RZ, R37 ;  /* 0x000000ffff037224 */ /* 0x000fce00078e0025 */
[----:B------:R-:W-:Y:S05]  /*4bc0*/  CALL.REL.NOINC `($__internal_4_$__cuda_sm20_dsqrt_rn_f64_mediumpath_v1) ;  /* 0x0000001c00287944 */ /* 0x000fea0003c00000 */
[----:B------:R-:W-:Y:S02]  /*4bd0*/  IMAD.MOV.U32 R4, RZ, RZ, R2 ;  /* 0x000000ffff047224 */ /* 0x000fe400078e0002 */
[----:B------:R-:W-:-:S07]  /*4be0*/  IMAD.MOV.U32 R5, RZ, RZ, R0 ;  /* 0x000000ffff057224 */ /* 0x000fce00078e0000 */
.L_x_105:
[----:B------:R-:W-:Y:S05]  /*4bf0*/  BSYNC.RECONVERGENT B2 ;  /* 0x0000000000027941 */ /* 0x000fea0003800200 */
.L_x_104:
[----:B------:R-:W-:Y:S01]  /*4c00*/  MOV R2, R4 ;  /* 0x0000000400027202 */ /* 0x000fe20000000f00 */
[----:B------:R-:W-:-:S07]  /*4c10*/  IMAD.MOV.U32 R3, RZ, RZ, R5 ;  /* 0x000000ffff037224 */ /* 0x000fce00078e0005 */
.L_x_101:
[----:B------:R-:W-:Y:S05]  /*4c20*/  BSYNC.RECONVERGENT B1 ;  /* 0x0000000000017941 */ /* 0x000fea0003800200 */
.L_x_100:
        /* <DEDUP_REMOVED lines=24> */
[----:B------:R-:W-:Y:S01]  /*4db0*/  MOV R3, 0x3ff00000 ;  /* 0x3ff0000000037802 */ /* 0x000fe20000000f00 */
        /* <DEDUP_REMOVED lines=28> */
[----:B------:R-:W-:Y:S02]  /*4f80*/  MOV R4, R9 ;  /* 0x0000000900047202 */ /* 0x000fe40000000f00 */
[----:B------:R-:W-:Y:S01]  /*4f90*/  MOV R0, 0x4fd0 ;  /* 0x00004fd000007802 */ /* 0x000fe20000000f00 */
[----:B0-----:R-:W-:Y:S02]  /*4fa0*/  IMAD.U32 R3, RZ, RZ, UR8 ;  /* 0x00000008ff037e24 */ /* 0x001fe4000f8e00ff */
[----:B------:R-:W-:-:S07]  /*4fb0*/  IMAD.U32 R2, RZ, RZ, UR9 ;  /* 0x00000009ff027e24 */ /* 0x000fce000f8e00ff */
[----:B------:R-:W-:Y:S05]  /*4fc0*/  CALL.REL.NOINC `($__internal_3_$__cuda_sm20_div_rn_f64_full) ;  /* 0x0000001000907944 */ /* 0x000fea0003c00000 */
[----:B------:R-:W-:Y:S01]  /*4fd0*/  MOV R6, R3 ;  /* 0x0000000300067202 */ /* 0x000fe20000000f00 */
[----:B------:R-:W-:-:S07]  /*4fe0*/  IMAD.MOV.U32 R7, RZ, RZ, R2 ;  /* 0x000000ffff077224 */ /* 0x000fce00078e0002 */
.L_x_109:
[----:B------:R-:W-:Y:S05]  /*4ff0*/  BSYNC.RECONVERGENT B2 ;  /* 0x0000000000027941 */ /* 0x000fea0003800200 */
.L_x_108:
        /* <DEDUP_REMOVED lines=26> */
[----:B------:R-:W-:Y:S01]  /*51a0*/  IMAD.MOV.U32 R4, RZ, RZ, R2 ;  /* 0x000000ffff047224 */ /* 0x000fe200078e0002 */
[----:B------:R-:W-:-:S07]  /*51b0*/  MOV R5, R0 ;  /* 0x0000000000057202 */ /* 0x000fce0000000f00 */
.L_x_111:
[----:B------:R-:W-:Y:S05]  /*51c0*/  BSYNC.RECONVERGENT B2 ;  /* 0x0000000000027941 */ /* 0x000fea0003800200 */
.L_x_110:
[----:B------:R-:W-:Y:S02]  /*51d0*/  IMAD.MOV.U32 R2, RZ, RZ, R4 ;  /* 0x000000ffff027224 */ /* 0x000fe400078e0004 */
[----:B------:R-:W-:-:S07]  /*51e0*/  IMAD.MOV.U32 R3, RZ, RZ, R5 ;  /* 0x000000ffff037224 */ /* 0x000fce00078e0005 */
.L_x_107:
[----:B------:R-:W-:Y:S05]  /*51f0*/  BSYNC.RECONVERGENT B1 ;  /* 0x0000000000017941 */ /* 0x000fea0003800200 */
.L_x_106:
        /* <DEDUP_REMOVED lines=22> */
[----:B------:R-:W-:Y:S01]  /*5360*/  MOV R2, 0x0 ;  /* 0x0000000000027802 */ /* 0x000fe20000000f00 */
        /* <DEDUP_REMOVED lines=37> */
.L_x_115:
[----:B------:R-:W-:Y:S05]  /*55c0*/  BSYNC.RECONVERGENT B2 ;  /* 0x0000000000027941 */ /* 0x000fea0003800200 */
.L_x_114:
        /* <DEDUP_REMOVED lines=28> */
.L_x_117:
[----:B------:R-:W-:Y:S05]  /*5790*/  BSYNC.RECONVERGENT B2 ;  /* 0x0000000000027941 */ /* 0x000fea0003800200 */
.L_x_116:
[----:B------:R-:W-:Y:S01]  /*57a0*/  IMAD.MOV.U32 R2, RZ, RZ, R4 ;  /* 0x000000ffff027224 */ /* 0x000fe200078e0004 */
[----:B------:R-:W-:-:S07]  /*57b0*/  MOV R3, R5 ;  /* 0x0000000500037202 */ /* 0x000fce0000000f00 */
.L_x_113:
[----:B------:R-:W-:Y:S05]  /*57c0*/  BSYNC.RECONVERGENT B1 ;  /* 0x0000000000017941 */ /* 0x000fea0003800200 */
.L_x_112:
[----:B------:R-:W-:Y:S01]  /*57d0*/  UIADD3 UR5, UPT, UPT, UR5, 0x4, URZ ;  /* 0x0000000405057890 */ /* 0x000fe2000fffe0ff */
[-C--:B------:R-:W-:Y:S02]  /*57e0*/  DMUL R16, R16, R2.reuse ;  /* 0x0000000210107228 */ /* 0x080fe40000000000 */
[-C--:B------:R-:W-:Y:S01]  /*57f0*/  DMUL R32, R32, R2.reuse ;  /* 0x0000000220207228 */ /* 0x080fe20000000000 */
[----:B------:R-:W-:Y:S01]  /*5800*/  UISETP.NE.AND UP0, UPT, UR5, URZ, UPT ;  /* 0x000000ff0500728c */ /* 0x000fe2000bf05270 */
[-C--:B------:R-:W-:Y:S02]  /*5810*/  DMUL R12, R12, R2.reuse ;  /* 0x000000020c0c7228 */ /* 0x080fe40000000000 */
[----:B------:R-:W-:-:S06]  /*5820*/  DMUL R34, R34, R2 ;  /* 0x0000000222227228 */ /* 0x000fcc0000000000 */
[----:B------:R-:W-:Y:S05]  /*5830*/  BRA.U UP0, `(.L_x_118) ;  /* 0xffffffe900247547 */ /* 0x000fea000b83ffff */
.L_x_93:
[----:B------:R-:W-:-:S09]  /*5840*/  UISETP.NE.AND UP0, UPT, UR4, URZ, UPT ;  /* 0x000000ff0400728c */ /* 0x000fd2000bf05270 */
[----:B------:R-:W-:Y:S05]  /*5850*/  BRA.U !UP0, `(.L_x_92) ;  /* 0x0000000508887547 */ /* 0x000fea000b800000 */
[----:B------:R-:W0:Y:S01]  /*5860*/  LDCU.64 UR6, c[0x0][0x3a0] ;  /* 0x00007400ff0677ac */ /* 0x000e220008000a00 */
[----:B------:R-:W-:-:S12]  /*5870*/  UIADD3 UR4, UPT, UPT, -UR4, URZ, URZ ;  /* 0x000000ff04047290 */ /* 0x000fd8000fffe1ff */
.L_x_125:
        /* <DEDUP_REMOVED lines=27> */
[----:B------:R-:W-:Y:S02]  /*5a30*/  IMAD.MOV.U32 R2, RZ, RZ, 0x0 ;  /* 0x00000000ff027424 */ /* 0x000fe400078e00ff */
[----:B------:R-:W-:-:S05]  /*5a40*/  IMAD.MOV.U32 R3, RZ, RZ, 0x3ff00000 ;  /* 0x3ff00000ff037424 */ /* 0x000fca00078e00ff */
[----:B0-----:R-:W-:-:S14]  /*5a50*/  DSETP.GT.AND P0, PT, R8, UR6, PT ;  /* 0x0000000608007e2a */ /* 0x001fdc000bf04000 */
        /* <DEDUP_REMOVED lines=26> */
.L_x_122:
[----:B------:R-:W-:Y:S05]  /*5c00*/  BSYNC.RECONVERGENT B2 ;  /* 0x0000000000027941 */ /* 0x000fea0003800200 */
.L_x_121:
        /* <DEDUP_REMOVED lines=28> */
.L_x_124:
[----:B------:R-:W-:Y:S05]  /*5dd0*/  BSYNC.RECONVERGENT B2 ;  /* 0x0000000000027941 */ /* 0x000fea0003800200 */
.L_x_123:
[----:B------:R-:W-:Y:S01]  /*5de0*/  MOV R2, R4 ;  /* 0x0000000400027202 */ /* 0x000fe20000000f00 */
[----:B------:R-:W-:-:S07]  /*5df0*/  IMAD.MOV.U32 R3, RZ, RZ, R5 ;  /* 0x000000ffff037224 */ /* 0x000fce00078e0005 */
.L_x_120:
[----:B------:R-:W-:Y:S05]  /*5e00*/  BSYNC.RECONVERGENT B1 ;  /* 0x0000000000017941 */ /* 0x000fea0003800200 */
.L_x_119:
[----:B------:R-:W-:Y:S01]  /*5e10*/  UIADD3 UR4, UPT, UPT, UR4, 0x1, URZ ;  /* 0x0000000104047890 */ /* 0x000fe2000fffe0ff */
[-C--:B------:R-:W-:Y:S02]  /*5e20*/  DMUL R16, R16, R2.reuse ;  /* 0x0000000210107228 */ /* 0x080fe40000000000 */
[-C--:B------:R-:W-:Y:S01]  /*5e30*/  DMUL R32, R32, R2.reuse ;  /* 0x0000000220207228 */ /* 0x080fe20000000000 */
[----:B------:R-:W-:Y:S01]  /*5e40*/  UISETP.NE.AND UP0, UPT, UR4, URZ, UPT ;  /* 0x000000ff0400728c */ /* 0x000fe2000bf05270 */
[-C--:B------:R-:W-:Y:S02]  /*5e50*/  DMUL R12, R12, R2.reuse ;  /* 0x000000020c0c7228 */ /* 0x080fe40000000000 */
[----:B------:R-:W-:-:S06]  /*5e60*/  DMUL R34, R34, R2 ;  /* 0x0000000222227228 */ /* 0x000fcc0000000000 */
[----:B------:R-:W-:Y:S05]  /*5e70*/  BRA.U UP0, `(.L_x_125) ;  /* 0xfffffff900807547 */ /* 0x000fea000b83ffff */
.L_x_92:
[C---:B------:R-:W-:Y:S02]  /*5e80*/  DADD R2, R16.reuse, -R34 ;  /* 0x0000000010027229 */ /* 0x040fe40000000822 */
[----:B------:R-:W-:Y:S02]  /*5e90*/  DADD R4, -R16, R32 ;  /* 0x0000000010047229 */ /* 0x000fe40000000120 */
[----:B------:R-:W-:Y:S02]  /*5ea0*/  DADD R6, -R32, R12 ;  /* 0x0000000020067229 */ /* 0x000fe4000000010c */
[----:B------:R-:W-:Y:S02]  /*5eb0*/  DADD R22, -R12, R34 ;  /* 0x000000000c167229 */ /* 0x000fe40000000122 */
[----:B------:R-:W-:Y:S02]  /*5ec0*/  DADD R2, R2, R24 ;  /* 0x0000000002027229 */ /* 0x000fe40000000018 */
[----:B------:R-:W-:-:S02]  /*5ed0*/  DADD R26, R4, R26 ;  /* 0x00000000041a7229 */ /* 0x000fc4000000001a */
[----:B------:R-:W-:Y:S02]  /*5ee0*/  DADD R24, R6, R28 ;  /* 0x0000000006187229 */ /* 0x000fe4000000001c */
[----:B------:R-:W-:-:S11]  /*5ef0*/  DADD R22, R22, R30 ;  /* 0x0000000016167229 */ /* 0x000fd6000000001e */
.L_x_90:
[----:B------:R-:W-:Y:S04]  /*5f00*/  STG.E.64 desc[UR10][R18.64], R2 ;  /* 0x0000000212007986 */ /* 0x000fe8000c101b0a */
[----:B------:R-:W-:Y:S04]  /*5f10*/  STG.E.64 desc[UR10][R18.64+0x8], R26 ;  /* 0x0000081a12007986 */ /* 0x000fe8000c101b0a */
[----:B------:R-:W-:Y:S04]  /*5f20*/  STG.E.64 desc[UR10][R14.64+0x8], R24 ;  /* 0x000008180e007986 */ /* 0x000fe8000c101b0a */
[----:B------:R-:W-:Y:S04]  /*5f30*/  STG.E.64 desc[UR10][R14.64], R22 ;  /* 0x000000160e007986 */ /* 0x000fe8000c101b0a */
[----:B------:R-:W-:Y:S04]  /*5f40*/  STG.E.64 desc[UR10][R20.64], R16 ;  /* 0x0000001014007986 */ /* 0x000fe8000c101b0a */
[----:B------:R-:W-:Y:S04]  /*5f50*/  STG.E.64 desc[UR10][R20.64+0x8], R32 ;  /* 0x0000082014007986 */ /* 0x000fe8000c101b0a */
[----:B------:R-:W-:Y:S04]  /*5f60*/  STG.E.64 desc[UR10][R20.64+0x10], R12 ;  /* 0x0000100c14007986 */ /* 0x000fe8000c101b0a */
[----:B------:R-:W-:Y:S01]  /*5f70*/  STG.E.64 desc[UR10][R20.64+0x18], R34 ;  /* 0x0000182214007986 */ /* 0x000fe2000c101b0a */
[----:B------:R-:W-:Y:S05]  /*5f80*/  EXIT ;  /* 0x000000000000794d */ /* 0x000fea0003800000 */
        .weak           $__internal_2_$__cuda_sm20_dblrcp_rn_slowpath_v3
        .type           $__internal_2_$__cuda_sm20_dblrcp_rn_slowpath_v3,@function
        .size           $__internal_2_$__cuda_sm20_dblrcp_rn_slowpath_v3,($__internal_3_$__cuda_sm20_div_rn_f64_full - $__internal_2_$__cuda_sm20_dblrcp_rn_slowpath_v3)
$__internal_2_$__cuda_sm20_dblrcp_rn_slowpath_v3:
[----:B------:R-:W-:-:S14]  /*5f90*/  DSETP.GTU.AND P0, PT, |R2|, +INF , PT ;  /* 0x7ff000000200742a */ /* 0x000fdc0003f0c200 */
[----:B------:R-:W-:Y:S05]  /*5fa0*/  @P0 BRA `(.L_x_126) ;  /* 0x00000000007c0947 */ /* 0x000fea0003800000 */
[----:B------:R-:W-:-:S05]  /*5fb0*/  LOP3.LUT R9, R3, 0x7fffffff, RZ, 0xc0, !PT ;  /* 0x7fffffff03097812 */ /* 0x000fca00078ec0ff */
[----:B------:R-:W-:-:S05]  /*5fc0*/  VIADD R6, R9, 0xffffffff ;  /* 0xffffffff09067836 */ /* 0x000fca0000000000 */
[----:B------:R-:W-:-:S13]  /*5fd0*/  ISETP.GE.U32.AND P0, PT, R6, 0x7fefffff, PT ;  /* 0x7fefffff0600780c */ /* 0x000fda0003f06070 */
[----:B------:R-:W-:Y:S02]  /*5fe0*/  @P0 LOP3.LUT R7, R3, 0x7ff00000, RZ, 0x3c, !PT ;  /* 0x7ff0000003070812 */ /* 0x000fe400078e3cff */
[----:B------:R-:W-:Y:S01]  /*5ff0*/  @P0 MOV R6, RZ ;  /* 0x000000ff00060202 */ /* 0x000fe20000000f00 */
[----:B------:R-:W-:Y:S06]  /*6000*/  @P0 BRA `(.L_x_127) ;  /* 0x00000000006c0947 */ /* 0x000fec0003800000 */
[----:B------:R-:W-:-:S13]  /*6010*/  ISETP.GE.U32.AND P0, PT, R9, 0x1000001, PT ;  /* 0x010000010900780c */ /* 0x000fda0003f06070 */
[----:B------:R-:W-:Y:S05]  /*6020*/  @!P0 BRA `(.L_x_128) ;  /* 0x0000000000348947 */ /* 0x000fea0003800000 */
[----:B------:R-:W-:Y:S02]  /*6030*/  VIADD R7, R3, 0xc0200000 ;  /* 0xc020000003077836 */ /* 0x000fe40000000000 */
[----:B------:R-:W-:Y:S02]  /*6040*/  IMAD.MOV.U32 R6, RZ, RZ, R2 ;  /* 0x000000ffff067224 */ /* 0x000fe400078e0002 */
[----:B------:R-:W0:Y:S04]  /*6050*/  MUFU.RCP64H R9, R7 ;  /* 0x0000000700097308 */ /* 0x000e280000001800 */
[----:B0-----:R-:W-:-:S08]  /*6060*/  DFMA R10, -R6, R8, 1 ;  /* 0x3ff00000060a742b */ /* 0x001fd00000000108 */
[----:B------:R-:W-:-:S08]  /*6070*/  DFMA R10, R10, R10, R10 ;  /* 0x0000000a0a0a722b */ /* 0x000fd0000000000a */
[----:B------:R-:W-:-:S08]  /*6080*/  DFMA R10, R8, R10, R8 ;  /* 0x0000000a080a722b */ /* 0x000fd00000000008 */
[----:B------:R-:W-:-:S08]  /*6090*/  DFMA R8, -R6, R10, 1 ;  /* 0x3ff000000608742b */ /* 0x000fd0000000010a */
[----:B------:R-:W-:-:S08]  /*60a0*/  DFMA R8, R10, R8, R10 ;  /* 0x000000080a08722b */ /* 0x000fd0000000000a */
[----:B------:R-:W-:-:S08]  /*60b0*/  DMUL R8, R8, 2.2250738585072013831e-308 ;  /* 0x0010000008087828 */ /* 0x000fd00000000000 */
[----:B------:R-:W-:-:S08]  /*60c0*/  DFMA R2, -R2, R8, 1 ;  /* 0x3ff000000202742b */ /* 0x000fd00000000108 */
[----:B------:R-:W-:-:S08]  /*60d0*/  DFMA R2, R2, R2, R2 ;  /* 0x000000020202722b */ /* 0x000fd00000000002 */
[----:B------:R-:W-:Y:S01]  /*60e0*/  DFMA R6, R8, R2, R8 ;  /* 0x000000020806722b */ /* 0x000fe20000000008 */
[----:B------:R-:W-:Y:S10]  /*60f0*/  BRA `(.L_x_127) ;  /* 0x0000000000307947 */ /* 0x000ff40003800000 */
.L_x_128:
[----:B------:R-:W-:Y:S01]  /*6100*/  DMUL R2, R2, 8.11296384146066816958e+31 ;  /* 0x4690000002027828 */ /* 0x000fe20000000000 */
[----:B------:R-:W-:-:S05]  /*6110*/  MOV R6, R8 ;  /* 0x0000000800067202 */ /* 0x000fca0000000f00 */
[----:B------:R-:W0:Y:S02]  /*6120*/  MUFU.RCP64H R7, R3 ;  /* 0x0000000300077308 */ /* 0x000e240000001800 */
[----:B0-----:R-:W-:-:S08]  /*6130*/  DFMA R8, -R2, R6, 1 ;  /* 0x3ff000000208742b */ /* 0x001fd00000000106 */
[----:B------:R-:W-:-:S08]  /*6140*/  DFMA R8, R8, R8, R8 ;  /* 0x000000080808722b */ /* 0x000fd00000000008 */
[----:B------:R-:W-:-:S08]  /*6150*/  DFMA R8, R6, R8, R6 ;  /* 0x000000080608722b */ /* 0x000fd00000000006 */
[----:B------:R-:W-:-:S08]  /*6160*/  DFMA R6, -R2, R8, 1 ;  /* 0x3ff000000206742b */ /* 0x000fd00000000108 */
[----:B------:R-:W-:-:S08]  /*6170*/  DFMA R6, R8, R6, R8 ;  /* 0x000000060806722b */ /* 0x000fd00000000008 */
[----:B------:R-:W-:Y:S01]  /*6180*/  DMUL R6, R6, 8.11296384146066816958e+31 ;  /* 0x4690000006067828 */ /* 0x000fe20000000000 */
[----:B------:R-:W-:Y:S10]  /*6190*/  BRA `(.L_x_127) ;  /* 0x0000000000087947 */ /* 0x000ff40003800000 */
.L_x_126:
[----:B------:R-:W-:Y:S01]  /*61a0*/  LOP3.LUT R7, R3, 0x80000, RZ, 0xfc, !PT ;  /* 0x0008000003077812 */ /* 0x000fe200078efcff */
[----:B------:R-:W-:-:S07]  /*61b0*/  IMAD.MOV.U32 R6, RZ, RZ, R2 ;  /* 0x000000ffff067224 */ /* 0x000fce00078e0002 */
.L_x_127:
[----:B------:R-:W-:Y:S01]  /*61c0*/  IMAD.MOV.U32 R2, RZ, RZ, R0 ;  /* 0x000000ffff027224 */ /* 0x000fe200078e0000 */
[----:B------:R-:W-:Y:S01]  /*61d0*/  MOV R23, R7 ;  /* 0x0000000700177202 */ /* 0x000fe20000000f00 */
[----:B------:R-:W-:Y:S02]  /*61e0*/  IMAD.MOV.U32 R3, RZ, RZ, 0x0 ;  /* 0x00000000ff037424 */ /* 0x000fe400078e00ff */
[----:B------:R-:W-:Y:S02]  /*61f0*/  IMAD.MOV.U32 R22, RZ, RZ, R6 ;  /* 0x000000ffff167224 */ /* 0x000fe400078e0006 */
[----:B------:R-:W-:Y:S05]  /*6200*/  RET.REL.NODEC R2 `(_Z13opt_eps_splitiPdS_ddddiiiii) ;  /* 0xffffff9c027c7950 */ /* 0x000fea0003c3ffff */
        .weak           $__internal_3_$__cuda_sm20_div_rn_f64_full
        .type           $__internal_3_$__cuda_sm20_div_rn_f64_full,@function
        .size           $__internal_3_$__cuda_sm20_div_rn_f64_full,($__internal_4_$__cuda_sm20_dsqrt_rn_f64_mediumpath_v1 - $__internal_3_$__cuda_sm20_div_rn_f64_full)
$__internal_3_$__cuda_sm20_div_rn_f64_full:
[C---:B------:R-:W-:Y:S01]  /*6210*/  FSETP.GEU.AND P0, PT, |R4|.reuse, 1.469367938527859385e-39, PT ;  /* 0x001000000400780b */ /* 0x040fe20003f0e200 */
[----:B------:R-:W-:Y:S01]  /*6220*/  IMAD.MOV.U32 R9, RZ, RZ, R4 ;  /* 0x000000ffff097224 */ /* 0x000fe200078e0004 */
[----:B------:R-:W-:Y:S01]  /*6230*/  MOV R8, R5 ;  /* 0x0000000500087202 */ /* 0x000fe20000000f00 */
[----:B------:R-:W-:Y:S01]  /*6240*/  IMAD.MOV.U32 R10, RZ, RZ, R5 ;  /* 0x000000ffff0a7224 */ /* 0x000fe200078e0005 */
[----:B------:R-:W-:Y:S01]  /*6250*/  LOP3.LUT R6, R4, 0x800fffff, RZ, 0xc0, !PT ;  /* 0x800fffff04067812 */ /* 0x000fe200078ec0ff */
[----:B------:R-:W-:Y:S01]  /*6260*/  IMAD.MOV.U32 R39, RZ, RZ, R2 ;  /* 0x000000ffff277224 */ /* 0x000fe200078e0002 */
[----:B------:R-:W-:Y:S01]  /*6270*/  MOV R38, R3 ;  /* 0x0000000300267202 */ /* 0x000fe20000000f00 */
[----:B------:R-:W-:Y:S01]  /*6280*/  IMAD.MOV.U32 R36, RZ, RZ, 0x1 ;  /* 0x00000001ff247424 */ /* 0x000fe200078e00ff */
[----:B------:R-:W-:Y:S01]  /*6290*/  LOP3.LUT R11, R6, 0x3ff00000, RZ, 0xfc, !PT ;  /* 0x3ff00000060b7812 */ /* 0x000fe200078efcff */
[----:B------:R-:W-:Y:S01]  /*62a0*/  BSSY.RECONVERGENT B0, `(.L_x_129) ;  /* 0x0000057000007945 */ /* 0x000fe20003800200 */
[----:B------:R-:W-:-:S02]  /*62b0*/  FSETP.GEU.AND P3, PT, |R39|, 1.469367938527859385e-39, PT ;  /* 0x001000002700780b */ /* 0x000fc40003f6e200 */
[----:B------:R-:W-:Y:S01]  /*62c0*/  LOP3.LUT R2, R39, 0x7ff00000, RZ, 0xc0, !PT ;  /* 0x7ff0000027027812 */ /* 0x000fe200078ec0ff */
[----:B------:R-:W-:Y:S01]  /*62d0*/  @!P0 DMUL R10, R8, 8.98846567431157953865e+307 ;  /* 0x7fe00000080a8828 */ /* 0x000fe20000000000 */
[----:B------:R-:W-:-:S04]  /*62e0*/  LOP3.LUT R4, R4, 0x7ff00000, RZ, 0xc0, !PT ;  /* 0x7ff0000004047812 */ /* 0x000fc800078ec0ff */
[C---:B------:R-:W-:Y:S01]  /*62f0*/  ISETP.GE.U32.AND P2, PT, R2.reuse, R4, PT ;  /* 0x000000040200720c */ /* 0x040fe20003f46070 */
[----:B------:R-:W0:Y:S04]  /*6300*/  MUFU.RCP64H R37, R11 ;  /* 0x0000000b00257308 */ /* 0x000e280000001800 */
[----:B------:R-:W-:Y:S01]  /*6310*/  @!P3 LOP3.LUT R3, R9, 0x7ff00000, RZ, 0xc0, !PT ;  /* 0x7ff000000903b812 */ /* 0x000fe200078ec0ff */
[----:B------:R-:W-:Y:S01]  /*6320*/  @!P3 IMAD.MOV.U32 R42, RZ, RZ, RZ ;  /* 0x000000ffff2ab224 */ /* 0x000fe200078e00ff */
[----:B------:R-:W-:Y:S02]  /*6330*/  @!P0 LOP3.LUT R4, R11, 0x7ff00000, RZ, 0xc0, !PT ;  /* 0x7ff000000b048812 */ /* 0x000fe400078ec0ff */
[----:B------:R-:W-:Y:S02]  /*6340*/  @!P3 ISETP.GE.U32.AND P4, PT, R2, R3, PT ;  /* 0x000000030200b20c */ /* 0x000fe40003f86070 */
[----:B------:R-:W-:-:S04]  /*6350*/  MOV R3, 0x1ca00000 ;  /* 0x1ca0000000037802 */ /* 0x000fc80000000f00 */
[C---:B------:R-:W-:Y:S02]  /*6360*/  @!P3 SEL R5, R3.reuse, 0x63400000, !P4 ;  /* 0x634000000305b807 */ /* 0x040fe40006000000 */
[----:B------:R-:W-:Y:S01]  /*6370*/  SEL R6, R3, 0x63400000, !P2 ;  /* 0x6340000003067807 */ /* 0x000fe20005000000 */
[----:B0-----:R-:W-:Y:S01]  /*6380*/  DFMA R40, R36, -R10, 1 ;  /* 0x3ff000002428742b */ /* 0x001fe2000000080a */
[----:B------:R-:W-:-:S04]  /*6390*/  @!P3 LOP3.LUT R5, R5, 0x80000000, R39, 0xf8, !PT ;  /* 0x800000000505b812 */ /* 0x000fc800078ef827 */
[----:B------:R-:W-:Y:S02]  /*63a0*/  @!P3 LOP3.LUT R43, R5, 0x100000, RZ, 0xfc, !PT ;  /* 0x00100000052bb812 */ /* 0x000fe400078efcff */
[----:B------:R-:W-:Y:S01]  /*63b0*/  MOV R5, R2 ;  /* 0x0000000200057202 */ /* 0x000fe20000000f00 */
[----:B------:R-:W-:-:S08]  /*63c0*/  DFMA R40, R40, R40, R40 ;  /* 0x000000282828722b */ /* 0x000fd00000000028 */
[----:B------:R-:W-:Y:S01]  /*63d0*/  DFMA R36, R36, R40, R36 ;  /* 0x000000282424722b */ /* 0x000fe20000000024 */
[----:B------:R-:W-:Y:S01]  /*63e0*/  LOP3.LUT R41, R6, 0x800fffff, R39, 0xf8, !PT ;  /* 0x800fffff06297812 */ /* 0x000fe200078ef827 */
[----:B------:R-:W-:-:S06]  /*63f0*/  IMAD.MOV.U32 R40, RZ, RZ, R38 ;  /* 0x000000ffff287224 */ /* 0x000fcc00078e0026 */
[----:B------:R-:W-:Y:S02]  /*6400*/  DFMA R54, R36, -R10, 1 ;  /* 0x3ff000002436742b */ /* 0x000fe4000000080a */
[----:B------:R-:W-:-:S06]  /*6410*/  @!P3 DFMA R40, R40, 2, -R42 ;  /* 0x400000002828b82b */ /* 0x000fcc000000082a */
[----:B------:R-:W-:-:S04]  /*6420*/  DFMA R54, R36, R54, R36 ;  /* 0x000000362436722b */ /* 0x000fc80000000024 */
[----:B------:R-:W-:-:S04]  /*6430*/  @!P3 LOP3.LUT R5, R41, 0x7ff00000, RZ, 0xc0, !PT ;  /* 0x7ff000002905b812 */ /* 0x000fc800078ec0ff */
[----:B------:R-:W-:Y:S01]  /*6440*/  DMUL R42, R54, R40 ;  /* 0x00000028362a7228 */ /* 0x000fe20000000000 */
[----:B------:R-:W-:-:S05]  /*6450*/  VIADD R6, R5, 0xffffffff ;  /* 0xffffffff05067836 */ /* 0x000fca0000000000 */
[----:B------:R-:W-:Y:S01]  /*6460*/  ISETP.GT.U32.AND P0, PT, R6, 0x7feffffe, PT ;  /* 0x7feffffe0600780c */ /* 0x000fe20003f04070 */
[----:B------:R-:W-:Y:S01]  /*6470*/  VIADD R6, R4, 0xffffffff ;  /* 0xffffffff04067836 */ /* 0x000fe20000000000 */
[----:B------:R-:W-:-:S04]  /*6480*/  DFMA R36, R42, -R10, R40 ;  /* 0x8000000a2a24722b */ /* 0x000fc80000000028 */
[----:B------:R-:W-:-:S04]  /*6490*/  ISETP.GT.U32.OR P0, PT, R6, 0x7feffffe, P0 ;  /* 0x7feffffe0600780c */ /* 0x000fc80000704470 */
[----:B------:R-:W-:-:S09]  /*64a0*/  DFMA R36, R54, R36, R42 ;  /* 0x000000243624722b */ /* 0x000fd2000000002a */
[----:B------:R-:W-:Y:S05]  /*64b0*/  @P0 BRA `(.L_x_130) ;  /* 0x0000000000740947 */ /* 0x000fea0003800000 */
[----:B------:R-:W-:-:S04]  /*64c0*/  LOP3.LUT R4, R9, 0x7ff00000, RZ, 0xc0, !PT ;  /* 0x7ff0000009047812 */ /* 0x000fc800078ec0ff */
[CC--:B------:R-:W-:Y:S02]  /*64d0*/  VIADDMNMX R5, R2.reuse, -R4.reuse, 0xb9600000, !PT ;  /* 0xb960000002057446 */ /* 0x0c0fe40007800904 */
[----:B------:R-:W-:Y:S01]  /*64e0*/  ISETP.GE.U32.AND P0, PT, R2, R4, PT ;  /* 0x000000040200720c */ /* 0x000fe20003f06070 */
[----:B------:R-:W-:Y:S01]  /*64f0*/  IMAD.MOV.U32 R2, RZ, RZ, RZ ;  /* 0x000000ffff027224 */ /* 0x000fe200078e00ff */
[----:B------:R-:W-:Y:S02]  /*6500*/  VIMNMX R5, PT, PT, R5, 0x46a00000, PT ;  /* 0x46a0000005057848 */ /* 0x000fe40003fe0100 */
[----:B------:R-:W-:-:S04]  /*6510*/  SEL R3, R3, 0x63400000, !P0 ;  /* 0x6340000003037807 */ /* 0x000fc80004000000 */
[----:B------:R-:W-:-:S05]  /*6520*/  IADD3 R5, PT, PT, -R3, R5, RZ ;  /* 0x0000000503057210 */ /* 0x000fca0007ffe1ff */
[----:B------:R-:W-:-:S06]  /*6530*/  VIADD R3, R5, 0x7fe00000 ;  /* 0x7fe0000005037836 */ /* 0x000fcc0000000000 */
[----:B------:R-:W-:-:S10]  /*6540*/  DMUL R42, R36, R2 ;  /* 0x00000002242a7228 */ /* 0x000fd40000000000 */
[----:B------:R-:W-:-:S13]  /*6550*/  FSETP.GTU.AND P0, PT, |R43|, 1.469367938527859385e-39, PT ;  /* 0x001000002b00780b */ /* 0x000fda0003f0c200 */
[----:B------:R-:W-:Y:S05]  /*6560*/  @P0 BRA `(.L_x_131) ;  /* 0x0000000000a80947 */ /* 0x000fea0003800000 */
[----:B------:R-:W-:-:S06]  /*6570*/  DFMA R10, R36, -R10, R40 ;  /* 0x8000000a240a722b */ /* 0x000fcc0000000028 */
[----:B------:R-:W-:-:S04]  /*6580*/  MOV R10, RZ ;  /* 0x000000ff000a7202 */ /* 0x000fc80000000f00 */
[C---:B------:R-:W-:Y:S02]  /*6590*/  FSETP.NEU.AND P0, PT, R11.reuse, RZ, PT ;  /* 0x000000ff0b00720b */ /* 0x040fe40003f0d000 */
[----:B------:R-:W-:-:S04]  /*65a0*/  LOP3.LUT R2, R11, 0x80000000, R9, 0x48, !PT ;  /* 0x800000000b027812 */ /* 0x000fc800078e4809 */
[----:B------:R-:W-:-:S07]  /*65b0*/  LOP3.LUT R11, R2, R3, RZ, 0xfc, !PT ;  /* 0x00000003020b7212 */ /* 0x000fce00078efcff */
[----:B------:R-:W-:Y:S05]  /*65c0*/  @!P0 BRA `(.L_x_131) ;  /* 0x0000000000908947 */ /* 0x000fea0003800000 */
[----:B------:R-:W-:Y:S01]  /*65d0*/  IMAD.MOV R9, RZ, RZ, -R5 ;  /* 0x000000ffff097224 */ /* 0x000fe200078e0a05 */
[----:B------:R-:W-:Y:S01]  /*65e0*/  IADD3 R5, PT, PT, -R5, -0x43300000, RZ ;  /* 0xbcd0000005057810 */ /* 0x000fe20007ffe1ff */
[----:B------:R-:W-:-:S06]  /*65f0*/  IMAD.MOV.U32 R8, RZ, RZ, RZ ;  /* 0x000000ffff087224 */ /* 0x000fcc00078e00ff */
[----:B------:R-:W-:Y:S02]  /*6600*/  DFMA R8, R42, -R8, R36 ;  /* 0x800000082a08722b */ /* 0x000fe40000000024 */
[----:B------:R-:W-:-:S08]  /*6610*/  DMUL.RP R36, R36, R10 ;  /* 0x0000000a24247228 */ /* 0x000fd00000008000 */
[----:B------:R-:W-:Y:S02]  /*6620*/  FSETP.NEU.AND P0, PT, |R9|, R5, PT ;  /* 0x000000050900720b */ /* 0x000fe40003f0d200 */
[----:B------:R-:W-:Y:S02]  /*6630*/  LOP3.LUT R3, R37, R2, RZ, 0x3c, !PT ;  /* 0x0000000225037212 */ /* 0x000fe400078e3cff */
[----:B------:R-:W-:Y:S02]  /*6640*/  FSEL R2, R36, R42, !P0 ;  /* 0x0000002a24027208 */ /* 0x000fe40004000000 */
[----:B------:R-:W-:Y:S02]  /*6650*/  FSEL R3, R3, R43, !P0 ;  /* 0x0000002b03037208 */ /* 0x000fe40004000000 */
[----:B------:R-:W-:-:S03]  /*6660*/  MOV R42, R2 ;  /* 0x00000002002a7202 */ /* 0x000fc60000000f00 */
[----:B------:R-:W-:Y:S01]  /*6670*/  IMAD.MOV.U32 R43, RZ, RZ, R3 ;  /* 0x000000ffff2b7224 */ /* 0x000fe200078e0003 */
[----:B------:R-:W-:Y:S06]  /*6680*/  BRA `(.L_x_131) ;  /* 0x0000000000607947 */ /* 0x000fec0003800000 */
.L_x_130:
[----:B------:R-:W-:-:S14]  /*6690*/  DSETP.NAN.AND P0, PT, R38, R38, PT ;  /* 0x000000262600722a */ /* 0x000fdc0003f08000 */
[----:B------:R-:W-:Y:S05]  /*66a0*/  @P0 BRA `(.L_x_132) ;  /* 0x00000000004c0947 */ /* 0x000fea0003800000 */
[----:B------:R-:W-:-:S14]  /*66b0*/  DSETP.NAN.AND P0, PT, R8, R8, PT ;  /* 0x000000080800722a */ /* 0x000fdc0003f08000 */
[----:B------:R-:W-:Y:S05]  /*66c0*/  @P0 BRA `(.L_x_133) ;  /* 0x0000000000340947 */ /* 0x000fea0003800000 */
[----:B------:R-:W-:Y:S01]  /*66d0*/  ISETP.NE.AND P0, PT, R5, R4, PT ;  /* 0x000000040500720c */ /* 0x000fe20003f05270 */
[----:B------:R-:W-:Y:S01]  /*66e0*/  IMAD.MOV.U32 R42, RZ, RZ, 0x0 ;  /* 0x00000000ff2a7424 */ /* 0x000fe200078e00ff */
[----:B------:R-:W-:-:S11]  /*66f0*/  MOV R43, 0xfff80000 ;  /* 0xfff80000002b7802 */ /* 0x000fd60000000f00 */
[----:B------:R-:W-:Y:S05]  /*6700*/  @!P0 BRA `(.L_x_131) ;  /* 0x0000000000408947 */ /* 0x000fea0003800000 */
[----:B------:R-:W-:Y:S02]  /*6710*/  ISETP.NE.AND P0, PT, R5, 0x7ff00000, PT ;  /* 0x7ff000000500780c */ /* 0x000fe40003f05270 */
[----:B------:R-:W-:Y:S02]  /*6720*/  LOP3.LUT R2, R39, 0x80000000, R9, 0x48, !PT ;  /* 0x8000000027027812 */ /* 0x000fe400078e4809 */
[----:B------:R-:W-:-:S13]  /*6730*/  ISETP.EQ.OR P0, PT, R4, RZ, !P0 ;  /* 0x000000ff0400720c */ /* 0x000fda0004702670 */
[----:B------:R-:W-:Y:S01]  /*6740*/  @P0 LOP3.LUT R3, R2, 0x7ff00000, RZ, 0xfc, !PT ;  /* 0x7ff0000002030812 */ /* 0x000fe200078efcff */
[----:B------:R-:W-:Y:S01]  /*6750*/  @!P0 IMAD.MOV.U32 R42, RZ, RZ, RZ ;  /* 0x000000ffff2a8224 */ /* 0x000fe200078e00ff */
[----:B------:R-:W-:Y:S01]  /*6760*/  @P0 MOV R42, RZ ;  /* 0x000000ff002a0202 */ /* 0x000fe20000000f00 */
[----:B------:R-:W-:Y:S02]  /*6770*/  @!P0 IMAD.MOV.U32 R43, RZ, RZ, R2 ;  /* 0x000000ffff2b8224 */ /* 0x000fe400078e0002 */
[----:B------:R-:W-:Y:S01]  /*6780*/  @P0 IMAD.MOV.U32 R43, RZ, RZ, R3 ;  /* 0x000000ffff2b0224 */ /* 0x000fe200078e0003 */
[----:B------:R-:W-:Y:S06]  /*6790*/  BRA `(.L_x_131) ;  /* 0x00000000001c7947 */ /* 0x000fec0003800000 */
.L_x_133:
[----:B------:R-:W-:Y:S01]  /*67a0*/  LOP3.LUT R2, R9, 0x80000, RZ, 0xfc, !PT ;  /* 0x0008000009027812 */ /* 0x000fe200078efcff */
[----:B------:R-:W-:-:S03]  /*67b0*/  IMAD.MOV.U32 R42, RZ, RZ, R8 ;  /* 0x000000ffff2a7224 */ /* 0x000fc600078e0008 */
[----:B------:R-:W-:Y:S01]  /*67c0*/  MOV R43, R2 ;  /* 0x00000002002b7202 */ /* 0x000fe20000000f00 */
[----:B------:R-:W-:Y:S06]  /*67d0*/  BRA `(.L_x_131) ;  /* 0x00000000000c7947 */ /* 0x000fec0003800000 */
.L_x_132:
[----:B------:R-:W-:Y:S01]  /*67e0*/  LOP3.LUT R2, R39, 0x80000, RZ, 0xfc, !PT ;  /* 0x0008000027027812 */ /* 0x000fe200078efcff */
[----:B------:R-:W-:-:S04]  /*67f0*/  IMAD.MOV.U32 R42, RZ, RZ, R38 ;  /* 0x000000ffff2a7224 */ /* 0x000fc800078e0026 */
[----:B------:R-:W-:-:S07]  /*6800*/  IMAD.MOV.U32 R43, RZ, RZ, R2 ;  /* 0x000000ffff2b7224 */ /* 0x000fce00078e0002 */
.L_x_131:
[----:B------:R-:W-:Y:S05]  /*6810*/  BSYNC.RECONVERGENT B0 ;  /* 0x0000000000007941 */ /* 0x000fea0003800200 */
.L_x_129:
[----:B------:R-:W-:Y:S02]  /*6820*/  HFMA2 R5, -RZ, RZ, 0, 0 ;  /* 0x00000000ff057431 */ /* 0x000fe400000001ff */
[----:B------:R-:W-:Y:S01]  /*6830*/  IMAD.MOV.U32 R4, RZ, RZ, R0 ;  /* 0x000000ffff047224 */ /* 0x000fe200078e0000 */
[----:B------:R-:W-:Y:S01]  /*6840*/  MOV R3, R42 ;  /* 0x0000002a00037202 */ /* 0x000fe20000000f00 */
[----:B------:R-:W-:Y:S02]  /*6850*/  IMAD.MOV.U32 R2, RZ, RZ, R43 ;  /* 0x000000ffff027224 */ /* 0x000fe400078e002b */
[----:B------:R-:W-:Y:S05]  /*6860*/  RET.REL.NODEC R4 `(_Z13opt_eps_splitiPdS_ddddiiiii) ;  /* 0xffffff9404e47950 */ /* 0x000fea0003c3ffff */
        .weak           $__internal_4_$__cuda_sm20_dsqrt_rn_f64_mediumpath_v1
        .type           $__internal_4_$__cuda_sm20_dsqrt_rn_f64_mediumpath_v1,@function
        .size           $__internal_4_$__cuda_sm20_dsqrt_rn_f64_mediumpath_v1,(.L_x_143 - $__internal_4_$__cuda_sm20_dsqrt_rn_f64_mediumpath_v1)
$__internal_4_$__cuda_sm20_dsqrt_rn_f64_mediumpath_v1:
[----:B------:R-:W-:Y:S01]  /*6870*/  ISETP.GE.U32.AND P0, PT, R2, -0x3400000, PT ;  /* 0xfcc000000200780c */ /* 0x000fe20003f06070 */
[----:B------:R-:W-:Y:S01]  /*6880*/  BSSY.RECONVERGENT B0, `(.L_x_134) ;  /* 0x0000029000007945 */ /* 0x000fe20003800200 */
[----:B------:R-:W-:Y:S02]  /*6890*/  IMAD.MOV.U32 R36, RZ, RZ, R8 ;  /* 0x000000ffff247224 */ /* 0x000fe400078e0008 */
[----:B------:R-:W-:Y:S01]  /*68a0*/  IMAD.MOV.U32 R37, RZ, RZ, R7 ;  /* 0x000000ffff257224 */ /* 0x000fe200078e0007 */
[----:B------:R-:W-:Y:S01]  /*68b0*/  MOV R7, R5 ;  /* 0x0000000500077202 */ /* 0x000fe20000000f00 */
[----:B------:R-:W-:Y:S01]  /*68c0*/  IMAD.MOV.U32 R8, RZ, RZ, R9 ;  /* 0x000000ffff087224 */ /* 0x000fe200078e0009 */
[----:B------:R-:W-:Y:S01]  /*68d0*/  MOV R5, R3 ;  /* 0x0000000300057202 */ /* 0x000fe20000000f00 */
[----:B------:R-:W-:-:S05]  /*68e0*/  IMAD.MOV.U32 R9, RZ, RZ, R0 ;  /* 0x000000ffff097224 */ /* 0x000fca00078e0000 */
[----:B------:R-:W-:Y:S05]  /*68f0*/  @!P0 BRA `(.L_x_135) ;  /* 0x0000000000208947 */ /* 0x000fea0003800000 */
[----:B------:R-:W-:-:S10]  /*6900*/  DFMA.RM R4, R6, R8, R4 ;  /* 0x000000080604722b */ /* 0x000fd40000004004 */
[----:B------:R-:W-:-:S05]  /*6910*/  IADD3 R2, P0, PT, R4, 0x1, RZ ;  /* 0x0000000104027810 */ /* 0x000fca0007f1e0ff */
[----:B------:R-:W-:-:S06]  /*6920*/  IMAD.X R3, RZ, RZ, R5, P0 ;  /* 0x000000ffff037224 */ /* 0x000fcc00000e0605 */
[----:B------:R-:W-:-:S08]  /*6930*/  DFMA.RP R36, -R4, R2, R36 ;  /* 0x000000020424722b */ /* 0x000fd00000008124 */
[----:B------:R-:W-:-:S06]  /*6940*/  DSETP.GT.AND P0, PT, R36, RZ, PT ;  /* 0x000000ff2400722a */ /* 0x000fcc0003f04000 */
[----:B------:R-:W-:Y:S02]  /*6950*/  FSEL R2, R2, R4, P0 ;  /* 0x0000000402027208 */ /* 0x000fe40000000000 */
[----:B------:R-:W-:Y:S01]  /*6960*/  FSEL R3, R3, R5, P0 ;  /* 0x0000000503037208 */ /* 0x000fe20000000000 */
[----:B------:R-:W-:Y:S06]  /*6970*/  BRA `(.L_x_136) ;  /* 0x0000000000647947 */ /* 0x000fec0003800000 */
.L_x_135:
[----:B------:R-:W-:-:S14]  /*6980*/  DSETP.NE.AND P0, PT, R36, RZ, PT ;  /* 0x000000ff2400722a */ /* 0x000fdc0003f05000 */
[----:B------:R-:W-:Y:S05]  /*6990*/  @!P0 BRA `(.L_x_137) ;  /* 0x0000000000588947 */ /* 0x000fea0003800000 */
[----:B------:R-:W-:-:S13]  /*69a0*/  ISETP.GE.AND P0, PT, R37, RZ, PT ;  /* 0x000000ff2500720c */ /* 0x000fda0003f06270 */
[----:B------:R-:W-:Y:S01]  /*69b0*/  @!P0 IMAD.MOV.U32 R2, RZ, RZ, 0x0 ;  /* 0x00000000ff028424 */ /* 0x000fe200078e00ff */
[----:B------:R-:W-:Y:S01]  /*69c0*/  @!P0 MOV R3, 0xfff80000 ;  /* 0xfff8000000038802 */ /* 0x000fe20000000f00 */
[----:B------:R-:W-:Y:S06]  /*69d0*/  @!P0 BRA `(.L_x_136) ;  /* 0x00000000004c8947 */ /* 0x000fec0003800000 */
[----:B------:R-:W-:-:S13]  /*69e0*/  ISETP.GT.AND P0, PT, R37, 0x7fefffff, PT ;  /* 0x7fefffff2500780c */ /* 0x000fda0003f04270 */
[----:B------:R-:W-:Y:S05]  /*69f0*/  @P0 BRA `(.L_x_137) ;  /* 0x0000000000400947 */ /* 0x000fea0003800000 */
[----:B------:R-:W-:Y:S01]  /*6a00*/  DMUL R36, R36, 8.11296384146066816958e+31 ;  /* 0x4690000024247828 */ /* 0x000fe20000000000 */
[----:B------:R-:W-:Y:S01]  /*6a10*/  IMAD.MOV.U32 R6, RZ, RZ, RZ ;  /* 0x000000ffff067224 */ /* 0x000fe200078e00ff */
[----:B------:R-:W-:Y:S01]  /*6a20*/  MOV R3, 0x3fd80000 ;  /* 0x3fd8000000037802 */ /* 0x000fe20000000f00 */
[----:B------:R-:W-:-:S03]  /*6a30*/  IMAD.MOV.U32 R2, RZ, RZ, 0x0 ;  /* 0x00000000ff027424 */ /* 0x000fc600078e00ff */
[----:B------:R-:W0:Y:S02]  /*6a40*/  MUFU.RSQ64H R7, R37 ;  /* 0x0000002500077308 */ /* 0x000e240000001c00 */
        /* <DEDUP_REMOVED lines=11> */
.L_x_137:
[----:B------:R-:W-:-:S11]  /*6b00*/  DADD R2, R36, R36 ;  /* 0x0000000024027229 */ /* 0x000fd60000000024 */
.L_x_136:
[----:B------:R-:W-:Y:S05]  /*6b10*/  BSYNC.RECONVERGENT B0 ;  /* 0x0000000000007941 */ /* 0x000fea0003800200 */
.L_x_134:
[----:B------:R-:W-:Y:S01]  /*6b20*/  IMAD.MOV.U32 R11, RZ, RZ, 0x0 ;  /* 0x00000000ff0b7424 */ /* 0x000fe200078e00ff */
[----:B------:R-:W-:-:S03]  /*6b30*/  MOV R0, R3 ;  /* 0x0000000300007202 */ /* 0x000fc60000000f00 */
[----:B------:R-:W-:Y:S05]  /*6b40*/  RET.REL.NODEC R10 `(_Z13opt_eps_splitiPdS_ddddiiiii) ;  /* 0xffffff940a2c7950 */ /* 0x000fea0003c3ffff */
.L_x_138:
        /* <DEDUP_REMOVED lines=11> */
.L_x_143:


//--------------------- .nv.shared.reserved.0     --------------------------
	.section	.nv.shared.reserved.0,"aw",@nobits
	.weak		__nv_reservedSMEM_offset_0_alias
	.size		__nv_reservedSMEM_offset_0_alias, 0, 64
	.other		__nv_reservedSMEM_offset_0_alias,@"STO_CUDA_RESERVED_SHARED STV_DEFAULT"
__nv_reservedSMEM_offset_0_alias:
	.zero		0
	.zero		64


//--------------------- .nv.constant0._Z14gap_arr_eps_2diPdS_S_ddddiii --------------------------
	.section	.nv.constant0._Z14gap_arr_eps_2diPdS_S_ddddiii,"a",@progbits
	.sectionflags	@""
	.align	4
.nv.constant0._Z14gap_arr_eps_2diPdS_S_ddddiii:
	.zero		972


//--------------------- .nv.constant0._Z17over_relax_eps_2diPdS_S_diii --------------------------
	.section	.nv.constant0._Z17over_relax_eps_2diPdS_S_diii,"a",@progbits
	.sectionflags	@""
	.align	4
.nv.constant0._Z17over_relax_eps_2diPdS_S_diii:
	.zero		948


//--------------------- .nv.constant0._Z13opt_eps_splitiPdS_ddddiiiii --------------------------
	.section	.nv.constant0._Z13opt_eps_splitiPdS_ddddiiiii,"a",@progbits
	.sectionflags	@""
	.align	4
.nv.constant0._Z13opt_eps_splitiPdS_ddddiiiii:
	.zero		972


//--------------------- SYMBOLS --------------------------

	.type		.nv.reservedSmem.offset0,@object
	.size		.nv.reservedSmem.offset0,0x4
